//
// Generated by NVIDIA NVVM Compiler
//
// Compiler Build ID: CL-36424714
// Cuda compilation tools, release 13.0, V13.0.88
// Based on NVVM 20.0.0
//

.version 9.0
.target sm_100
.address_size 64

	// .globl	_Z7computefffffffffffff
.extern .func  (.param .b32 func_retval0) vprintf
(
	.param .b64 vprintf_param_0,
	.param .b64 vprintf_param_1
)
;
.global .align 1 .b8 $str[7] = {37, 46, 49, 55, 103, 10};
.global .align 4 .b8 __cudart_i2opi_f[24] = {65, 144, 67, 60, 153, 149, 98, 219, 192, 221, 52, 245, 209, 87, 39, 252, 41, 21, 68, 78, 110, 131, 249, 162};

.visible .entry _Z7computefffffffffffff(
	.param .f32 _Z7computefffffffffffff_param_0,
	.param .f32 _Z7computefffffffffffff_param_1,
	.param .f32 _Z7computefffffffffffff_param_2,
	.param .f32 _Z7computefffffffffffff_param_3,
	.param .f32 _Z7computefffffffffffff_param_4,
	.param .f32 _Z7computefffffffffffff_param_5,
	.param .f32 _Z7computefffffffffffff_param_6,
	.param .f32 _Z7computefffffffffffff_param_7,
	.param .f32 _Z7computefffffffffffff_param_8,
	.param .f32 _Z7computefffffffffffff_param_9,
	.param .f32 _Z7computefffffffffffff_param_10,
	.param .f32 _Z7computefffffffffffff_param_11,
	.param .f32 _Z7computefffffffffffff_param_12
)
{
	.local .align 8 .b8 	__local_depot0[40];
	.reg .b64 	%SP;
	.reg .b64 	%SPL;
	.reg .pred 	%p<21>;
	.reg .b32 	%r<81>;
	.reg .b32 	%f<111>;
	.reg .b64 	%rd<43>;
	.reg .b64 	%fd<6>;

	mov.u64 	%SPL, __local_depot0;
	cvta.local.u64 	%SP, %SPL;
	ld.param.f32 	%f110, [_Z7computefffffffffffff_param_0];
	ld.param.f32 	%f17, [_Z7computefffffffffffff_param_1];
	ld.param.f32 	%f26, [_Z7computefffffffffffff_param_2];
	ld.param.f32 	%f27, [_Z7computefffffffffffff_param_3];
	ld.param.f32 	%f28, [_Z7computefffffffffffff_param_4];
	ld.param.f32 	%f18, [_Z7computefffffffffffff_param_5];
	ld.param.f32 	%f19, [_Z7computefffffffffffff_param_6];
	ld.param.f32 	%f20, [_Z7computefffffffffffff_param_7];
	ld.param.f32 	%f21, [_Z7computefffffffffffff_param_8];
	ld.param.f32 	%f22, [_Z7computefffffffffffff_param_9];
	ld.param.f32 	%f23, [_Z7computefffffffffffff_param_10];
	ld.param.f32 	%f24, [_Z7computefffffffffffff_param_11];
	ld.param.f32 	%f25, [_Z7computefffffffffffff_param_12];
	add.u64 	%rd1, %SPL, 0;
	mov.f32 	%f29, 0f6E291166;
	div.rn.f32 	%f30, %f29, %f26;
	div.rn.f32 	%f31, %f27, %f28;
	div.rn.f32 	%f1, %f30, %f31;
	mul.f32 	%f32, %f1, 0f3F22F983;
	cvt.rni.s32.f32 	%r76, %f32;
	cvt.rn.f32.s32 	%f33, %r76;
	fma.rn.f32 	%f34, %f33, 0fBFC90FDA, %f1;
	fma.rn.f32 	%f35, %f33, 0fB3A22168, %f34;
	fma.rn.f32 	%f108, %f33, 0fA7C234C5, %f35;
	abs.f32 	%f3, %f1;
	setp.ltu.f32 	%p1, %f3, 0f47CE4780;
	@%p1 bra 	$L__BB0_8;
	setp.neu.f32 	%p2, %f3, 0f7F800000;
	@%p2 bra 	$L__BB0_3;
	mov.f32 	%f38, 0f00000000;
	mul.rn.f32 	%f108, %f1, %f38;
	mov.b32 	%r76, 0;
	bra.uni 	$L__BB0_8;
$L__BB0_3:
	mov.b32 	%r2, %f1;
	shl.b32 	%r30, %r2, 8;
	or.b32  	%r3, %r30, -2147483648;
	mov.b64 	%rd39, 0;
	mov.b32 	%r73, 0;
	mov.u64 	%rd37, __cudart_i2opi_f;
	mov.u64 	%rd38, %rd1;
$L__BB0_4:
	.pragma "nounroll";
	ld.global.nc.u32 	%r31, [%rd37];
	mad.wide.u32 	%rd19, %r31, %r3, %rd39;
	shr.u64 	%rd39, %rd19, 32;
	st.local.u32 	[%rd38], %rd19;
	add.s32 	%r73, %r73, 1;
	add.s64 	%rd38, %rd38, 4;
	add.s64 	%rd37, %rd37, 4;
	setp.ne.s32 	%p3, %r73, 6;
	@%p3 bra 	$L__BB0_4;
	shr.u32 	%r32, %r2, 23;
	st.local.u32 	[%rd1+24], %rd39;
	and.b32  	%r6, %r32, 31;
	and.b32  	%r33, %r32, 224;
	add.s32 	%r34, %r33, -128;
	shr.u32 	%r35, %r34, 5;
	mul.wide.u32 	%rd20, %r35, 4;
	sub.s64 	%rd8, %rd1, %rd20;
	ld.local.u32 	%r74, [%rd8+24];
	ld.local.u32 	%r75, [%rd8+20];
	setp.eq.s32 	%p4, %r6, 0;
	@%p4 bra 	$L__BB0_7;
	shf.l.wrap.b32 	%r74, %r75, %r74, %r6;
	ld.local.u32 	%r36, [%rd8+16];
	shf.l.wrap.b32 	%r75, %r36, %r75, %r6;
$L__BB0_7:
	shr.u32 	%r37, %r74, 30;
	shf.l.wrap.b32 	%r38, %r75, %r74, 2;
	shl.b32 	%r39, %r75, 2;
	shr.u32 	%r40, %r38, 31;
	add.s32 	%r41, %r40, %r37;
	neg.s32 	%r42, %r41;
	setp.lt.s32 	%p5, %r2, 0;
	selp.b32 	%r76, %r42, %r41, %p5;
	xor.b32  	%r43, %r38, %r2;
	shr.s32 	%r44, %r38, 31;
	xor.b32  	%r45, %r44, %r38;
	xor.b32  	%r46, %r44, %r39;
	cvt.u64.u32 	%rd21, %r45;
	shl.b64 	%rd22, %rd21, 32;
	cvt.u64.u32 	%rd23, %r46;
	or.b64  	%rd24, %rd22, %rd23;
	cvt.rn.f64.s64 	%fd1, %rd24;
	mul.f64 	%fd2, %fd1, 0d3BF921FB54442D19;
	cvt.rn.f32.f64 	%f36, %fd2;
	neg.f32 	%f37, %f36;
	setp.lt.s32 	%p6, %r43, 0;
	selp.f32 	%f108, %f37, %f36, %p6;
$L__BB0_8:
	add.s32 	%r48, %r76, 1;
	mul.rn.f32 	%f39, %f108, %f108;
	and.b32  	%r49, %r76, 1;
	setp.eq.b32 	%p7, %r49, 1;
	selp.f32 	%f40, %f108, 0f3F800000, %p7;
	fma.rn.f32 	%f41, %f39, %f40, 0f00000000;
	fma.rn.f32 	%f42, %f39, 0f37CBAC00, 0fBAB607ED;
	selp.f32 	%f43, 0fB94D4153, %f42, %p7;
	selp.f32 	%f44, 0f3C0885E4, 0f3D2AAABB, %p7;
	fma.rn.f32 	%f45, %f43, %f39, %f44;
	selp.f32 	%f46, 0fBE2AAAA8, 0fBEFFFFFF, %p7;
	fma.rn.f32 	%f47, %f45, %f39, %f46;
	fma.rn.f32 	%f48, %f47, %f41, %f40;
	and.b32  	%r50, %r48, 2;
	setp.eq.s32 	%p8, %r50, 0;
	mov.f32 	%f49, 0f00000000;
	sub.f32 	%f50, %f49, %f48;
	selp.f32 	%f51, %f48, %f50, %p8;
	add.f32 	%f52, %f17, %f51;
	setp.gtu.f32 	%p9, %f110, %f52;
	setp.leu.f32 	%p10, %f110, 0f00000000;
	or.pred  	%p11, %p10, %p9;
	@%p11 bra 	$L__BB0_18;
	add.f32 	%f53, %f18, %f19;
	add.f32 	%f54, %f20, 0fFF800000;
	sub.f32 	%f55, %f53, %f54;
	mul.f32 	%f56, %f22, %f23;
	div.rn.f32 	%f57, %f21, %f56;
	add.f32 	%f58, %f55, %f57;
	mul.f32 	%f59, %f24, 0fF9CBC75F;
	abs.f32 	%f60, %f59;
	mov.f32 	%f61, 0f3FB8AA3B;
	mul.rn.f32 	%f62, %f60, %f61;
	cvt.rzi.f32.f32 	%f63, %f62;
	abs.f32 	%f64, %f63;
	setp.gt.f32 	%p12, %f64, 0f42FC0000;
	mov.f32 	%f65, 0f42FC0000;
	copysign.f32 	%f66, %f63, %f65;
	selp.f32 	%f67, %f66, %f63, %p12;
	fma.rn.f32 	%f68, %f67, 0fBF317218, %f60;
	fma.rn.f32 	%f69, %f67, 0f3102E308, %f68;
	mul.f32 	%f70, %f69, 0f3FB8AA3B;
	add.f32 	%f71, %f67, 0f4B40007D;
	mov.b32 	%r51, %f71;
	shl.b32 	%r52, %r51, 23;
	mov.b32 	%f72, %r52;
	ex2.approx.ftz.f32 	%f73, %f70;
	mul.f32 	%f74, %f73, %f72;
	mov.f32 	%f75, 0fBE000000;
	div.approx.ftz.f32 	%f76, %f75, %f74;
	fma.rn.f32 	%f77, %f74, 0f40000000, %f76;
	mul.f32 	%f78, %f59, %f59;
	fma.rn.f32 	%f79, %f78, 0f363D0ADA, 0f394FFF49;
	fma.rn.f32 	%f80, %f79, %f78, 0f3C08889A;
	fma.rn.f32 	%f81, %f80, %f78, 0f3E2AAAAB;
	mul.f32 	%f82, %f78, %f81;
	fma.rn.f32 	%f83, %f82, %f59, %f59;
	setp.ge.f32 	%p13, %f60, 0f3F800000;
	copysign.f32 	%f84, %f59, %f77;
	selp.f32 	%f85, %f84, %f83, %p13;
	add.f32 	%f7, %f58, %f85;
	mov.f32 	%f86, 0f80000000;
	mul.f32 	%f8, %f86, 0fFF800000;
	mul.f32 	%f87, %f8, 0f3F22F983;
	cvt.rni.s32.f32 	%r80, %f87;
	cvt.rn.f32.s32 	%f88, %r80;
	fma.rn.f32 	%f89, %f88, 0fBFC90FDA, %f8;
	fma.rn.f32 	%f90, %f88, 0fB3A22168, %f89;
	fma.rn.f32 	%f109, %f88, 0fA7C234C5, %f90;
	abs.f32 	%f10, %f8;
	setp.ltu.f32 	%p14, %f10, 0f47CE4780;
	@%p14 bra 	$L__BB0_17;
	setp.neu.f32 	%p15, %f10, 0f7F800000;
	@%p15 bra 	$L__BB0_12;
	mov.f32 	%f93, 0f00000000;
	mul.rn.f32 	%f109, %f8, %f93;
	mov.b32 	%r80, 0;
	bra.uni 	$L__BB0_17;
$L__BB0_12:
	mov.b32 	%r16, %f8;
	shl.b32 	%r54, %r16, 8;
	or.b32  	%r17, %r54, -2147483648;
	mov.b64 	%rd42, 0;
	mov.b32 	%r77, 0;
	mov.u64 	%rd40, __cudart_i2opi_f;
	mov.u64 	%rd41, %rd1;
$L__BB0_13:
	.pragma "nounroll";
	ld.global.nc.u32 	%r55, [%rd40];
	mad.wide.u32 	%rd27, %r55, %r17, %rd42;
	shr.u64 	%rd42, %rd27, 32;
	st.local.u32 	[%rd41], %rd27;
	add.s32 	%r77, %r77, 1;
	add.s64 	%rd41, %rd41, 4;
	add.s64 	%rd40, %rd40, 4;
	setp.ne.s32 	%p16, %r77, 6;
	@%p16 bra 	$L__BB0_13;
	shr.u32 	%r56, %r16, 23;
	st.local.u32 	[%rd1+24], %rd42;
	and.b32  	%r20, %r56, 31;
	add.s32 	%r57, %r56, -128;
	shr.u32 	%r58, %r57, 5;
	mul.wide.u32 	%rd28, %r58, 4;
	sub.s64 	%rd15, %rd1, %rd28;
	ld.local.u32 	%r78, [%rd15+24];
	ld.local.u32 	%r79, [%rd15+20];
	setp.eq.s32 	%p17, %r20, 0;
	@%p17 bra 	$L__BB0_16;
	shf.l.wrap.b32 	%r78, %r79, %r78, %r20;
	ld.local.u32 	%r59, [%rd15+16];
	shf.l.wrap.b32 	%r79, %r59, %r79, %r20;
$L__BB0_16:
	shr.u32 	%r60, %r78, 30;
	shf.l.wrap.b32 	%r61, %r79, %r78, 2;
	shl.b32 	%r62, %r79, 2;
	shr.u32 	%r63, %r61, 31;
	add.s32 	%r80, %r63, %r60;
	shr.s32 	%r64, %r61, 31;
	xor.b32  	%r65, %r64, %r61;
	xor.b32  	%r66, %r64, %r62;
	cvt.u64.u32 	%rd29, %r65;
	shl.b64 	%rd30, %rd29, 32;
	cvt.u64.u32 	%rd31, %r66;
	or.b64  	%rd32, %rd30, %rd31;
	cvt.rn.f64.s64 	%fd3, %rd32;
	mul.f64 	%fd4, %fd3, 0d3BF921FB54442D19;
	cvt.rn.f32.f64 	%f91, %fd4;
	neg.f32 	%f92, %f91;
	setp.lt.s32 	%p18, %r61, 0;
	selp.f32 	%f109, %f92, %f91, %p18;
$L__BB0_17:
	add.s32 	%r68, %r80, 1;
	mul.rn.f32 	%f94, %f109, %f109;
	and.b32  	%r69, %r80, 1;
	setp.eq.b32 	%p19, %r69, 1;
	selp.f32 	%f95, %f109, 0f3F800000, %p19;
	fma.rn.f32 	%f96, %f94, %f95, 0f00000000;
	fma.rn.f32 	%f97, %f94, 0f37CBAC00, 0fBAB607ED;
	selp.f32 	%f98, 0fB94D4153, %f97, %p19;
	selp.f32 	%f99, 0f3C0885E4, 0f3D2AAABB, %p19;
	fma.rn.f32 	%f100, %f98, %f94, %f99;
	selp.f32 	%f101, 0fBE2AAAA8, 0fBEFFFFFF, %p19;
	fma.rn.f32 	%f102, %f100, %f94, %f101;
	fma.rn.f32 	%f103, %f102, %f96, %f95;
	and.b32  	%r70, %r68, 2;
	setp.eq.s32 	%p20, %r70, 0;
	mov.f32 	%f104, 0f00000000;
	sub.f32 	%f105, %f104, %f103;
	selp.f32 	%f106, %f103, %f105, %p20;
	div.rn.f32 	%f107, %f25, %f106;
	fma.rn.f32 	%f110, %f107, 0f8000000C, %f7;
$L__BB0_18:
	add.u64 	%rd33, %SP, 32;
	add.u64 	%rd34, %SPL, 32;
	cvt.f64.f32 	%fd5, %f110;
	st.local.f64 	[%rd34], %fd5;
	mov.u64 	%rd35, $str;
	cvta.global.u64 	%rd36, %rd35;
	{ // callseq 0, 0
	.param .b64 param0;
	st.param.b64 	[param0], %rd36;
	.param .b64 param1;
	st.param.b64 	[param1], %rd33;
	.param .b32 retval0;
	call.uni (retval0), 
	vprintf, 
	(
	param0, 
	param1
	);
	ld.param.b32 	%r71, [retval0];
	} // callseq 0
	ret;

}


// ===== COMPILED SASS (sm_100) =====

	.target	sm_100

	.elftype	@"ET_EXEC"


//--------------------- .note.nv.tkinfo           --------------------------
	.section	.note.nv.tkinfo,"",@"SHT_NOTE"
	.sectionflags	@"SHF_NOTE_NV_TKINFO"
	.tkinfo
        /*0018*/ 	.word	0x00000002
        /*0030*/ 	.string	""
        /*0030*/ 	.string	"ptxas"
        /*0030*/ 	.string	"Cuda compilation tools, release 13.0, V13.0.88"
        /*0030*/ 	.string	"Build cuda_13.0.r13.0/compiler.36424714_0"
        /*0030*/ 	.string	"-arch sm_100 -m 64 "



//--------------------- .note.nv.cuinfo           --------------------------
	.section	.note.nv.cuinfo,"",@"SHT_NOTE"
	.sectionflags	@"SHF_NOTE_NV_CUINFO"
        /*0018*/ 	.short	0x0002
        /*001a*/ 	.short	0x0064
        /*001c*/ 	.short	0x0082
	.zero		2


//--------------------- .nv.info                  --------------------------
	.section	.nv.info,"",@"SHT_CUDA_INFO"
	.align	4


	//----- nvinfo : EIATTR_REGCOUNT
	.align		4
        /*0000*/ 	.byte	0x04, 0x2f
        /*0002*/ 	.short	(.L_3 - .L_2)
	.align		4
.L_2:
        /*0004*/ 	.word	index@(_Z7computefffffffffffff)
        /*0008*/ 	.word	0x00000018


	//----- nvinfo : EIATTR_FRAME_SIZE
	.align		4
.L_3:
        /*000c*/ 	.byte	0x04, 0x11
        /*000e*/ 	.short	(.L_5 - .L_4)
	.align		4
.L_4:
        /*0010*/ 	.word	index@($__internal_0_$__cuda_sm3x_div_rn_noftz_f32_slowpath)
        /*0014*/ 	.word	0x00000028


	//----- nvinfo : EIATTR_FRAME_SIZE
	.align		4
.L_5:
        /*0018*/ 	.byte	0x04, 0x11
        /*001a*/ 	.short	(.L_7 - .L_6)
	.align		4
.L_6:
        /*001c*/ 	.word	index@(_Z7computefffffffffffff)
        /*0020*/ 	.word	0x00000028


	//----- nvinfo : EIATTR_MIN_STACK_SIZE
	.align		4
.L_7:
        /*0024*/ 	.byte	0x04, 0x12
        /*0026*/ 	.short	(.L_9 - .L_8)
	.align		4
.L_8:
        /*0028*/ 	.word	index@(_Z7computefffffffffffff)
        /*002c*/ 	.word	0x00000028
.L_9:


//--------------------- .nv.compat                --------------------------
	.section	.nv.compat,"",@"SHT_CUDA_COMPAT_INFO"
	.align	4
        /*0000*/ 	.byte	0x02, 0x09, 0x00, 0x00, 0x02, 0x02, 0x01, 0x00, 0x02, 0x05, 0x05, 0x00, 0x03, 0x07, 0x01, 0x01
        /*0010*/ 	.byte	0x02, 0x03, 0x00, 0x00, 0x02, 0x06, 0x01, 0x00, 0x04, 0x0b, 0x08, 0x00, 0x01, 0x00, 0x00, 0x00
        /*0020*/ 	.byte	0x00, 0x00, 0x00, 0x00


//--------------------- .nv.info._Z7computefffffffffffff --------------------------
	.section	.nv.info._Z7computefffffffffffff,"",@"SHT_CUDA_INFO"
	.sectionflags	@""
	.align	4


	//----- nvinfo : EIATTR_CUDA_API_VERSION
	.align		4
        /*0000*/ 	.byte	0x04, 0x37
        /*0002*/ 	.short	(.L_11 - .L_10)
.L_10:
        /*0004*/ 	.word	0x00000082


	//----- nvinfo : EIATTR_KPARAM_INFO
	.align		4
.L_11:
        /*0008*/ 	.byte	0x04, 0x17
        /*000a*/ 	.short	(.L_13 - .L_12)
.L_12:
        /*000c*/ 	.word	0x00000000
        /*0010*/ 	.short	0x000c
        /*0012*/ 	.short	0x0030
        /*0014*/ 	.byte	0x00, 0xf0, 0x11, 0x00


	//----- nvinfo : EIATTR_KPARAM_INFO
	.align		4
.L_13:
        /*0018*/ 	.byte	0x04, 0x17
        /*001a*/ 	.short	(.L_15 - .L_14)
.L_14:
        /*001c*/ 	.word	0x00000000
        /*0020*/ 	.short	0x000b
        /*0022*/ 	.short	0x002c
        /*0024*/ 	.byte	0x00, 0xf0, 0x11, 0x00


	//----- nvinfo : EIATTR_KPARAM_INFO
	.align		4
.L_15:
        /*0028*/ 	.byte	0x04, 0x17
        /*002a*/ 	.short	(.L_17 - .L_16)
.L_16:
        /*002c*/ 	.word	0x00000000
        /*0030*/ 	.short	0x000a
        /*0032*/ 	.short	0x0028
        /*0034*/ 	.byte	0x00, 0xf0, 0x11, 0x00


	//----- nvinfo : EIATTR_KPARAM_INFO
	.align		4
.L_17:
        /*0038*/ 	.byte	0x04, 0x17
        /*003a*/ 	.short	(.L_19 - .L_18)
.L_18:
        /*003c*/ 	.word	0x00000000
        /*0040*/ 	.short	0x0009
        /*0042*/ 	.short	0x0024
        /*0044*/ 	.byte	0x00, 0xf0, 0x11, 0x00


	//----- nvinfo : EIATTR_KPARAM_INFO
	.align		4
.L_19:
        /*0048*/ 	.byte	0x04, 0x17
        /*004a*/ 	.short	(.L_21 - .L_20)
.L_20:
        /*004c*/ 	.word	0x00000000
        /*0050*/ 	.short	0x0008
        /*0052*/ 	.short	0x0020
        /*0054*/ 	.byte	0x00, 0xf0, 0x11, 0x00


	//----- nvinfo : EIATTR_KPARAM_INFO
	.align		4
.L_21:
        /*0058*/ 	.byte	0x04, 0x17
        /*005a*/ 	.short	(.L_23 - .L_22)
.L_22:
        /*005c*/ 	.word	0x00000000
        /*0060*/ 	.short	0x0007
        /*0062*/ 	.short	0x001c
        /*0064*/ 	.byte	0x00, 0xf0, 0x11, 0x00


	//----- nvinfo : EIATTR_KPARAM_INFO
	.align		4
.L_23:
        /*0068*/ 	.byte	0x04, 0x17
        /*006a*/ 	.short	(.L_25 - .L_24)
.L_24:
        /*006c*/ 	.word	0x00000000
        /*0070*/ 	.short	0x0006
        /*0072*/ 	.short	0x0018
        /*0074*/ 	.byte	0x00, 0xf0, 0x11, 0x00


	//----- nvinfo : EIATTR_KPARAM_INFO
	.align		4
.L_25:
        /*0078*/ 	.byte	0x04, 0x17
        /*007a*/ 	.short	(.L_27 - .L_26)
.L_26:
        /*007c*/ 	.word	0x00000000
        /*0080*/ 	.short	0x0005
        /*0082*/ 	.short	0x0014
        /*0084*/ 	.byte	0x00, 0xf0, 0x11, 0x00


	//----- nvinfo : EIATTR_KPARAM_INFO
	.align		4
.L_27:
        /*0088*/ 	.byte	0x04, 0x17
        /*008a*/ 	.short	(.L_29 - .L_28)
.L_28:
        /*008c*/ 	.word	0x00000000
        /*0090*/ 	.short	0x0004
        /*0092*/ 	.short	0x0010
        /*0094*/ 	.byte	0x00, 0xf0, 0x11, 0x00


	//----- nvinfo : EIATTR_KPARAM_INFO
	.align		4
.L_29:
        /*0098*/ 	.byte	0x04, 0x17
        /*009a*/ 	.short	(.L_31 - .L_30)
.L_30:
        /*009c*/ 	.word	0x00000000
        /*00a0*/ 	.short	0x0003
        /*00a2*/ 	.short	0x000c
        /*00a4*/ 	.byte	0x00, 0xf0, 0x11, 0x00


	//----- nvinfo : EIATTR_KPARAM_INFO
	.align		4
.L_31:
        /*00a8*/ 	.byte	0x04, 0x17
        /*00aa*/ 	.short	(.L_33 - .L_32)
.L_32:
        /*00ac*/ 	.word	0x00000000
        /*00b0*/ 	.short	0x0002
        /*00b2*/ 	.short	0x0008
        /*00b4*/ 	.byte	0x00, 0xf0, 0x11, 0x00


	//----- nvinfo : EIATTR_KPARAM_INFO
	.align		4
.L_33:
        /*00b8*/ 	.byte	0x04, 0x17
        /*00ba*/ 	.short	(.L_35 - .L_34)
.L_34:
        /*00bc*/ 	.word	0x00000000
        /*00c0*/ 	.short	0x0001
        /*00c2*/ 	.short	0x0004
        /*00c4*/ 	.byte	0x00, 0xf0, 0x11, 0x00


	//----- nvinfo : EIATTR_KPARAM_INFO
	.align		4
.L_35:
        /*00c8*/ 	.byte	0x04, 0x17
        /*00ca*/ 	.short	(.L_37 - .L_36)
.L_36:
        /*00cc*/ 	.word	0x00000000
        /*00d0*/ 	.short	0x0000
        /*00d2*/ 	.short	0x0000
        /*00d4*/ 	.byte	0x00, 0xf0, 0x11, 0x00


	//----- nvinfo : EIATTR_SPARSE_MMA_MASK
	.align		4
.L_37:
        /*00d8*/ 	.byte	0x03, 0x50
        /*00da*/ 	.short	0x0000


	//----- nvinfo : EIATTR_MAXREG_COUNT
	.align		4
        /*00dc*/ 	.byte	0x03, 0x1b
        /*00de*/ 	.short	0x00ff


	//----- nvinfo : EIATTR_EXTERNS
	.align		4
        /*00e0*/ 	.byte	0x04, 0x0f
        /*00e2*/ 	.short	(.L_39 - .L_38)


	//   ....[0]....
	.align		4
.L_38:
        /*00e4*/ 	.word	index@(vprintf)


	//----- nvinfo : EIATTR_MERCURY_ISA_VERSION
	.align		4
.L_39:
        /*00e8*/ 	.byte	0x03, 0x5f
        /*00ea*/ 	.short	0x0101


	//----- nvinfo : EIATTR_VRC_CTA_INIT_COUNT
	.align		4
        /*00ec*/ 	.byte	0x02, 0x4a
	.zero		1
	.zero		1


	//----- nvinfo : EIATTR_SYSCALL_OFFSETS
	.align		4
        /*00f0*/ 	.byte	0x04, 0x46
        /*00f2*/ 	.short	(.L_41 - .L_40)


	//   ....[0]....
.L_40:
        /*00f4*/ 	.word	0x000012b0


	//----- nvinfo : EIATTR_EXIT_INSTR_OFFSETS
	.align		4
.L_41:
        /*00f8*/ 	.byte	0x04, 0x1c
        /*00fa*/ 	.short	(.L_43 - .L_42)


	//   ....[0]....
.L_42:
        /*00fc*/ 	.word	0x000012c0


	//----- nvinfo : EIATTR_CRS_STACK_SIZE
	.align		4
.L_43:
        /*0100*/ 	.byte	0x04, 0x1e
        /*0102*/ 	.short	(.L_45 - .L_44)
.L_44:
        /*0104*/ 	.word	0x00000000


	//----- nvinfo : EIATTR_CBANK_PARAM_SIZE
	.align		4
.L_45:
        /*0108*/ 	.byte	0x03, 0x19
        /*010a*/ 	.short	0x0034


	//----- nvinfo : EIATTR_PARAM_CBANK
	.align		4
        /*010c*/ 	.byte	0x04, 0x0a
        /*010e*/ 	.short	(.L_47 - .L_46)
	.align		4
.L_46:
        /*0110*/ 	.word	index@(.nv.constant0._Z7computefffffffffffff)
        /*0114*/ 	.short	0x0380
        /*0116*/ 	.short	0x0034


	//----- nvinfo : EIATTR_SW_WAR
	.align		4
.L_47:
        /*0118*/ 	.byte	0x04, 0x36
        /*011a*/ 	.short	(.L_49 - .L_48)
.L_48:
        /*011c*/ 	.word	0x00000008
.L_49:


//--------------------- .nv.callgraph             --------------------------
	.section	.nv.callgraph,"",@"SHT_CUDA_CALLGRAPH"
	.align	4
	.sectionentsize	8
	.align		4
        /*0000*/ 	.word	0x00000000
	.align		4
        /*0004*/ 	.word	0xffffffff
	.align		4
        /*0008*/ 	.word	index@(_Z7computefffffffffffff)
	.align		4
        /*000c*/ 	.word	index@(vprintf)
	.align		4
        /*0010*/ 	.word	0x00000000
	.align		4
        /*0014*/ 	.word	0xfffffffe
	.align		4
        /*0018*/ 	.word	0x00000000
	.align		4
        /*001c*/ 	.word	0xfffffffd
	.align		4
        /*0020*/ 	.word	0x00000000
	.align		4
        /*0024*/ 	.word	0xfffffffc


//--------------------- .nv.constant4             --------------------------
	.section	.nv.constant4,"a",@progbits
	.align	8
	.align		8
.nv.constant4:
        /*0000*/ 	.dword	vprintf
	.align		8
        /*0008*/ 	.dword	$str
	.align		8
        /*0010*/ 	.dword	__cudart_i2opi_f


//--------------------- .text._Z7computefffffffffffff --------------------------
	.section	.text._Z7computefffffffffffff,"ax",@progbits
	.align	128
        .global         _Z7computefffffffffffff
        .type           _Z7computefffffffffffff,@function
        .size           _Z7computefffffffffffff,(.L_x_27 - _Z7computefffffffffffff)
        .other          _Z7computefffffffffffff,@"STO_CUDA_ENTRY STV_DEFAULT"
_Z7computefffffffffffff:
.text._Z7computefffffffffffff:
[----:B------:R-:W0:Y:S08]  /*0000*/  LDC R1, c[0x0][0x37c] ;  /* 0x0000df00ff017b82 */ /* 0x000e300000000800 */
[----:B------:R-:W1:Y:S01]  /*0010*/  LDC R4, c[0x0][0x388] ;  /* 0x0000e200ff047b82 */ /* 0x000e620000000800 */
[----:B------:R-:W-:Y:S01]  /*0020*/  UMOV UR4, 0x6e291166 ;  /* 0x6e29116600047882 */ /* 0x000fe20000000000 */
[----:B------:R-:W2:Y:S01]  /*0030*/  LDCU UR5, c[0x0][0x380] ;  /* 0x00007000ff0577ac */ /* 0x000ea20008000800 */
[----:B0-----:R-:W-:Y:S01]  /*0040*/  VIADD R1, R1, 0xffffffd8 ;  /* 0xffffffd801017836 */ /* 0x001fe20000000000 */
[----:B------:R-:W0:Y:S04]  /*0050*/  LDCU UR6, c[0x0][0x2fc] ;  /* 0x00005f80ff0677ac */ /* 0x000e280008000800 */
[----:B------:R-:W3:Y:S01]  /*0060*/  LDC R6, c[0x0][0x2f8] ;  /* 0x0000be00ff067b82 */ /* 0x000ee20000000800 */
[----:B-1----:R-:W1:Y:S02]  /*0070*/  MUFU.RCP R0, R4 ;  /* 0x0000000400007308 */ /* 0x002e640000001000 */
[----:B-1----:R-:W-:-:S04]  /*0080*/  FFMA R3, R0, -R4, 1 ;  /* 0x3f80000000037423 */ /* 0x002fc80000000804 */
[----:B------:R-:W-:Y:S01]  /*0090*/  FFMA R0, R0, R3, R0 ;  /* 0x0000000300007223 */ /* 0x000fe20000000000 */
[----:B------:R-:W-:-:S03]  /*00a0*/  IMAD.U32 R3, RZ, RZ, UR4 ;  /* 0x00000004ff037e24 */ /* 0x000fc6000f8e00ff */
[----:B------:R-:W-:Y:S01]  /*00b0*/  FFMA R5, R0, 1.30810000200305045036e+28, RZ ;  /* 0x6e29116600057823 */ /* 0x000fe200000000ff */
[----:B------:R-:W1:Y:S03]  /*00c0*/  FCHK P0, R3, R4 ;  /* 0x0000000403007302 */ /* 0x000e660000000000 */
[----:B------:R-:W-:-:S04]  /*00d0*/  FFMA R2, R5, -R4, 1.30810000200305045036e+28 ;  /* 0x6e29116605027423 */ /* 0x000fc80000000804 */
[----:B------:R-:W-:Y:S01]  /*00e0*/  FFMA R5, R0, R2, R5 ;  /* 0x0000000200057223 */ /* 0x000fe20000000005 */
[----:B--2---:R-:W-:Y:S01]  /*00f0*/  IMAD.U32 R0, RZ, RZ, UR5 ;  /* 0x00000005ff007e24 */ /* 0x004fe2000f8e00ff */
[----:B01----:R-:W-:Y:S06]  /*0100*/  @!P0 BRA `(.L_x_0) ;  /* 0x0000000000188947 */ /* 0x003fec0003800000 */
[----:B------:R-:W0:Y:S01]  /*0110*/  LDCU UR4, c[0x0][0x388] ;  /* 0x00007100ff0477ac */ /* 0x000e220008000800 */
[----:B------:R-:W-:Y:S01]  /*0120*/  HFMA2 R2, -RZ, RZ, 6308, 0.00065898895263671875 ;  /* 0x6e291166ff027431 */ /* 0x000fe200000001ff */
[----:B------:R-:W-:Y:S01]  /*0130*/  MOV R8, 0x160 ;  /* 0x0000016000087802 */ /* 0x000fe20000000f00 */
[----:B0-----:R-:W-:-:S07]  /*0140*/  IMAD.U32 R3, RZ, RZ, UR4 ;  /* 0x00000004ff037e24 */ /* 0x001fce000f8e00ff */
[----:B---3--:R-:W-:Y:S05]  /*0150*/  CALL.REL.NOINC `($__internal_0_$__cuda_sm3x_div_rn_noftz_f32_slowpath) ;  /* 0x00000010005c7944 */ /* 0x008fea0003c00000 */
[----:B------:R-:W-:-:S07]  /*0160*/  IMAD.MOV.U32 R5, RZ, RZ, R3 ;  /* 0x000000ffff057224 */ /* 0x000fce00078e0003 */
.L_x_0:
[----:B------:R-:W0:Y:S01]  /*0170*/  LDC R7, c[0x0][0x390] ;  /* 0x0000e400ff077b82 */ /* 0x000e220000000800 */
[----:B------:R-:W1:Y:S02]  /*0180*/  LDCU UR4, c[0x0][0x38c] ;  /* 0x00007180ff0477ac */ /* 0x000e640008000800 */
[----:B-1----:R-:W-:Y:S01]  /*0190*/  IMAD.U32 R8, RZ, RZ, UR4 ;  /* 0x00000004ff087e24 */ /* 0x002fe2000f8e00ff */
[----:B0-----:R-:W0:Y:S08]  /*01a0*/  MUFU.RCP R2, R7 ;  /* 0x0000000700027308 */ /* 0x001e300000001000 */
[----:B------:R-:W1:Y:S01]  /*01b0*/  FCHK P0, R8, R7 ;  /* 0x0000000708007302 */ /* 0x000e620000000000 */
[----:B0-----:R-:W-:-:S04]  /*01c0*/  FFMA R3, R2, -R7, 1 ;  /* 0x3f80000002037423 */ /* 0x001fc80000000807 */
[----:B------:R-:W-:-:S04]  /*01d0*/  FFMA R2, R2, R3, R2 ;  /* 0x0000000302027223 */ /* 0x000fc80000000002 */
[----:B------:R-:W-:-:S04]  /*01e0*/  FFMA R3, R2, UR4, RZ ;  /* 0x0000000402037c23 */ /* 0x000fc800080000ff */
[----:B------:R-:W-:-:S04]  /*01f0*/  FFMA R4, R3, -R7, UR4 ;  /* 0x0000000403047e23 */ /* 0x000fc80008000807 */
[----:B------:R-:W-:Y:S01]  /*0200*/  FFMA R3, R2, R4, R3 ;  /* 0x0000000402037223 */ /* 0x000fe20000000003 */
[----:B-1----:R-:W-:Y:S06]  /*0210*/  @!P0 BRA `(.L_x_1) ;  /* 0x0000000000188947 */ /* 0x002fec0003800000 */
[----:B------:R-:W0:Y:S01]  /*0220*/  LDCU UR4, c[0x0][0x38c] ;  /* 0x00007180ff0477ac */ /* 0x000e220008000800 */
[----:B------:R-:W-:Y:S01]  /*0230*/  MOV R8, 0x280 ;  /* 0x0000028000087802 */ /* 0x000fe20000000f00 */
[----:B------:R-:W1:Y:S01]  /*0240*/  LDCU UR5, c[0x0][0x390] ;  /* 0x00007200ff0577ac */ /* 0x000e620008000800 */
[----:B0-----:R-:W-:Y:S01]  /*0250*/  MOV R2, UR4 ;  /* 0x0000000400027c02 */ /* 0x001fe20008000f00 */
[----:B-1----:R-:W-:-:S07]  /*0260*/  IMAD.U32 R3, RZ, RZ, UR5 ;  /* 0x00000005ff037e24 */ /* 0x002fce000f8e00ff */
[----:B---3--:R-:W-:Y:S05]  /*0270*/  CALL.REL.NOINC `($__internal_0_$__cuda_sm3x_div_rn_noftz_f32_slowpath) ;  /* 0x0000001000147944 */ /* 0x008fea0003c00000 */
.L_x_1:
[----:B------:R-:W0:Y:S01]  /*0280*/  MUFU.RCP R2, R3 ;  /* 0x0000000300027308 */ /* 0x000e220000001000 */
[----:B------:R-:W-:Y:S07]  /*0290*/  BSSY.RECONVERGENT B0, `(.L_x_2) ;  /* 0x000000c000007945 */ /* 0x000fee0003800200 */
[----:B------:R-:W1:Y:S01]  /*02a0*/  FCHK P0, R5, R3 ;  /* 0x0000000305007302 */ /* 0x000e620000000000 */
[----:B0-----:R-:W-:-:S04]  /*02b0*/  FFMA R7, R2, -R3, 1 ;  /* 0x3f80000002077423 */ /* 0x001fc80000000803 */
[----:B------:R-:W-:-:S04]  /*02c0*/  FFMA R2, R2, R7, R2 ;  /* 0x0000000702027223 */ /* 0x000fc80000000002 */
[----:B------:R-:W-:-:S04]  /*02d0*/  FFMA R4, R2, R5, RZ ;  /* 0x0000000502047223 */ /* 0x000fc800000000ff */
[----:B------:R-:W-:-:S04]  /*02e0*/  FFMA R7, R4, -R3, R5 ;  /* 0x8000000304077223 */ /* 0x000fc80000000005 */
[----:B------:R-:W-:Y:S01]  /*02f0*/  FFMA R7, R2, R7, R4 ;  /* 0x0000000702077223 */ /* 0x000fe20000000004 */
[----:B-1----:R-:W-:Y:S06]  /*0300*/  @!P0 BRA `(.L_x_3) ;  /* 0x0000000000108947 */ /* 0x002fec0003800000 */
[----:B------:R-:W-:Y:S01]  /*0310*/  IMAD.MOV.U32 R2, RZ, RZ, R5 ;  /* 0x000000ffff027224 */ /* 0x000fe200078e0005 */
[----:B------:R-:W-:-:S07]  /*0320*/  MOV R8, 0x340 ;  /* 0x0000034000087802 */ /* 0x000fce0000000f00 */
[----:B---3--:R-:W-:Y:S05]  /*0330*/  CALL.REL.NOINC `($__internal_0_$__cuda_sm3x_div_rn_noftz_f32_slowpath) ;  /* 0x0000000c00e47944 */ /* 0x008fea0003c00000 */
[----:B------:R-:W-:-:S07]  /*0340*/  IMAD.MOV.U32 R7, RZ, RZ, R3 ;  /* 0x000000ffff077224 */ /* 0x000fce00078e0003 */
.L_x_3:
[----:B------:R-:W-:Y:S05]  /*0350*/  BSYNC.RECONVERGENT B0 ;  /* 0x0000000000007941 */ /* 0x000fea0003800200 */
.L_x_2:
[C---:B------:R-:W-:Y:S01]  /*0360*/  FMUL R2, R7.reuse, 0.63661974668502807617 ;  /* 0x3f22f98307027820 */ /* 0x040fe20000400000 */
[----:B------:R-:W-:Y:S01]  /*0370*/  FSETP.GE.AND P0, PT, |R7|, 105615, PT ;  /* 0x47ce47800700780b */ /* 0x000fe20003f06200 */
[----:B------:R-:W0:Y:S01]  /*0380*/  LDCU.64 UR8, c[0x0][0x358] ;  /* 0x00006b00ff0877ac */ /* 0x000e220008000a00 */
[----:B------:R-:W-:Y:S03]  /*0390*/  BSSY.RECONVERGENT B0, `(.L_x_4) ;  /* 0x000003e000007945 */ /* 0x000fe60003800200 */
[----:B------:R-:W1:Y:S02]  /*03a0*/  F2I.NTZ R2, R2 ;  /* 0x0000000200027305 */ /* 0x000e640000203100 */
[----:B-1----:R-:W-:-:S05]  /*03b0*/  I2FP.F32.S32 R4, R2 ;  /* 0x0000000200047245 */ /* 0x002fca0000201400 */
[----:B------:R-:W-:-:S04]  /*03c0*/  FFMA R3, R4, -1.5707962512969970703, R7 ;  /* 0xbfc90fda04037823 */ /* 0x000fc80000000007 */
[----:B------:R-:W-:-:S04]  /*03d0*/  FFMA R3, R4, -7.5497894158615963534e-08, R3 ;  /* 0xb3a2216804037823 */ /* 0x000fc80000000003 */
[----:B------:R-:W-:Y:S01]  /*03e0*/  FFMA R3, R4, -5.3903029534742383927e-15, R3 ;  /* 0xa7c234c504037823 */ /* 0x000fe20000000003 */
[----:B0-----:R-:W-:Y:S06]  /*03f0*/  @!P0 BRA `(.L_x_5) ;  /* 0x0000000000dc8947 */ /* 0x001fec0003800000 */
[----:B------:R-:W-:-:S13]  /*0400*/  FSETP.NEU.AND P0, PT, |R7|, +INF , PT ;  /* 0x7f8000000700780b */ /* 0x000fda0003f0d200 */
[----:B------:R-:W-:Y:S01]  /*0410*/  @!P0 FMUL R3, RZ, R7 ;  /* 0x00000007ff038220 */ /* 0x000fe20000400000 */
[----:B------:R-:W-:Y:S01]  /*0420*/  @!P0 MOV R2, RZ ;  /* 0x000000ff00028202 */ /* 0x000fe20000000f00 */
[----:B------:R-:W-:Y:S06]  /*0430*/  @!P0 BRA `(.L_x_5) ;  /* 0x0000000000cc8947 */ /* 0x000fec0003800000 */
[----:B------:R-:W-:Y:S01]  /*0440*/  IMAD.SHL.U32 R3, R7, 0x100, RZ ;  /* 0x0000010007037824 */ /* 0x000fe200078e00ff */
[----:B------:R-:W-:Y:S01]  /*0450*/  MOV R2, R1 ;  /* 0x0000000100027202 */ /* 0x000fe20000000f00 */
[----:B------:R-:W-:Y:S01]  /*0460*/  IMAD.MOV.U32 R8, RZ, RZ, RZ ;  /* 0x000000ffff087224 */ /* 0x000fe200078e00ff */
[----:B------:R-:W0:Y:S02]  /*0470*/  LDCU.64 UR10, c[0x4][0x10] ;  /* 0x01000200ff0a77ac */ /* 0x000e240008000a00 */
[----:B------:R-:W-:Y:S01]  /*0480*/  LOP3.LUT R9, R3, 0x80000000, RZ, 0xfc, !PT ;  /* 0x8000000003097812 */ /* 0x000fe200078efcff */
[----:B------:R-:W-:Y:S01]  /*0490*/  UMOV UR5, URZ ;  /* 0x000000ff00057c82 */ /* 0x000fe20008000000 */
[----:B------:R-:W-:-:S05]  /*04a0*/  UMOV UR4, URZ ;  /* 0x000000ff00047c82 */ /* 0x000fca0008000000 */
.L_x_6:
[----:B0-----:R-:W-:Y:S02]  /*04b0*/  IMAD.U32 R10, RZ, RZ, UR10 ;  /* 0x0000000aff0a7e24 */ /* 0x001fe4000f8e00ff */
[----:B------:R-:W-:-:S05]  /*04c0*/  IMAD.U32 R11, RZ, RZ, UR11 ;  /* 0x0000000bff0b7e24 */ /* 0x000fca000f8e00ff */
[----:B------:R-:W2:Y:S01]  /*04d0*/  LDG.E.CONSTANT R4, desc[UR8][R10.64] ;  /* 0x000000080a047981 */ /* 0x000ea2000c1e9900 */
[----:B------:R-:W-:Y:S02]  /*04e0*/  UIADD3 UR10, UP0, UPT, UR10, 0x4, URZ ;  /* 0x000000040a0a7890 */ /* 0x000fe4000ff1e0ff */
[----:B------:R-:W-:Y:S02]  /*04f0*/  UIADD3 UR4, UPT, UPT, UR4, 0x1, URZ ;  /* 0x0000000104047890 */ /* 0x000fe4000fffe0ff */
[----:B------:R-:W-:Y:S02]  /*0500*/  UIADD3.X UR11, UPT, UPT, URZ, UR11, URZ, UP0, !UPT ;  /* 0x0000000bff0b7290 */ /* 0x000fe400087fe4ff */
[----:B------:R-:W-:Y:S01]  /*0510*/  UISETP.NE.AND UP0, UPT, UR4, 0x6, UPT ;  /* 0x000000060400788c */ /* 0x000fe2000bf05270 */
[----:B--2---:R-:W-:-:S03]  /*0520*/  IMAD.WIDE.U32 R4, R4, R9, RZ ;  /* 0x0000000904047225 */ /* 0x004fc600078e00ff */
[----:B------:R-:W-:-:S04]  /*0530*/  IADD3 R3, P0, PT, R4, R8, RZ ;  /* 0x0000000804037210 */ /* 0x000fc80007f1e0ff */
[----:B------:R-:W-:Y:S01]  /*0540*/  IADD3.X R8, PT, PT, R5, UR5, RZ, P0, !PT ;  /* 0x0000000505087c10 */ /* 0x000fe200087fe4ff */
[----:B------:R0:W-:Y:S02]  /*0550*/  STL [R2], R3 ;  /* 0x0000000302007387 */ /* 0x0001e40000100800 */
[----:B0-----:R-:W-:Y:S01]  /*0560*/  IADD3 R2, PT, PT, R2, 0x4, RZ ;  /* 0x0000000402027810 */ /* 0x001fe20007ffe0ff */
[----:B------:R-:W-:Y:S06]  /*0570*/  BRA.U UP0, `(.L_x_6) ;  /* 0xfffffffd00cc7547 */ /* 0x000fec000b83ffff */
[----:B------:R-:W-:Y:S01]  /*0580*/  SHF.R.U32.HI R5, RZ, 0x17, R7 ;  /* 0x00000017ff057819 */ /* 0x000fe20000011607 */
[----:B------:R0:W-:Y:S03]  /*0590*/  STL [R1+0x18], R8 ;  /* 0x0000180801007387 */ /* 0x0001e60000100800 */
[C---:B------:R-:W-:Y:S02]  /*05a0*/  LOP3.LUT R2, R5.reuse, 0xe0, RZ, 0xc0, !PT ;  /* 0x000000e005027812 */ /* 0x040fe400078ec0ff */
[----:B------:R-:W-:-:S03]  /*05b0*/  LOP3.LUT P0, RZ, R5, 0x1f, RZ, 0xc0, !PT ;  /* 0x0000001f05ff7812 */ /* 0x000fc6000780c0ff */
[----:B------:R-:W-:-:S05]  /*05c0*/  VIADD R2, R2, 0xffffff80 ;  /* 0xffffff8002027836 */ /* 0x000fca0000000000 */
[----:B------:R-:W-:-:S05]  /*05d0*/  SHF.R.U32.HI R2, RZ, 0x5, R2 ;  /* 0x00000005ff027819 */ /* 0x000fca0000011602 */
[----:B------:R-:W-:-:S05]  /*05e0*/  IMAD R9, R2, -0x4, R1 ;  /* 0xfffffffc02097824 */ /* 0x000fca00078e0201 */
[----:B------:R-:W2:Y:S04]  /*05f0*/  LDL R2, [R9+0x18] ;  /* 0x0000180009027983 */ /* 0x000ea80000100800 */
[----:B------:R-:W2:Y:S04]  /*0600*/  LDL R3, [R9+0x14] ;  /* 0x0000140009037983 */ /* 0x000ea80000100800 */
[----:B------:R-:W4:Y:S01]  /*0610*/  @P0 LDL R4, [R9+0x10] ;  /* 0x0000100009040983 */ /* 0x000f220000100800 */
[----:B------:R-:W-:Y:S01]  /*0620*/  LOP3.LUT R5, R5, 0x1f, RZ, 0xc0, !PT ;  /* 0x0000001f05057812 */ /* 0x000fe200078ec0ff */
[----:B------:R-:W-:Y:S01]  /*0630*/  UMOV UR4, 0x54442d19 ;  /* 0x54442d1900047882 */ /* 0x000fe20000000000 */
[----:B------:R-:W-:-:S02]  /*0640*/  UMOV UR5, 0x3bf921fb ;  /* 0x3bf921fb00057882 */ /* 0x000fc40000000000 */
[-C--:B--2---:R-:W-:Y:S02]  /*0650*/  @P0 SHF.L.W.U32.HI R2, R3, R5.reuse, R2 ;  /* 0x0000000503020219 */ /* 0x084fe40000010e02 */
[----:B----4-:R-:W-:Y:S02]  /*0660*/  @P0 SHF.L.W.U32.HI R3, R4, R5, R3 ;  /* 0x0000000504030219 */ /* 0x010fe40000010e03 */
[----:B------:R-:W-:Y:S02]  /*0670*/  ISETP.GE.AND P0, PT, R7, RZ, PT ;  /* 0x000000ff0700720c */ /* 0x000fe40003f06270 */
[C---:B------:R-:W-:Y:S01]  /*0680*/  SHF.L.W.U32.HI R4, R3.reuse, 0x2, R2 ;  /* 0x0000000203047819 */ /* 0x040fe20000010e02 */
[----:B------:R-:W-:-:S03]  /*0690*/  IMAD.SHL.U32 R3, R3, 0x4, RZ ;  /* 0x0000000403037824 */ /* 0x000fc600078e00ff */
[----:B------:R-:W-:Y:S02]  /*06a0*/  SHF.R.S32.HI R5, RZ, 0x1f, R4 ;  /* 0x0000001fff057819 */ /* 0x000fe40000011404 */
[----:B------:R-:W-:Y:S02]  /*06b0*/  LOP3.LUT R7, R4, R7, RZ, 0x3c, !PT ;  /* 0x0000000704077212 */ /* 0x000fe400078e3cff */
[C---:B------:R-:W-:Y:S02]  /*06c0*/  LOP3.LUT R10, R5.reuse, R3, RZ, 0x3c, !PT ;  /* 0x00000003050a7212 */ /* 0x040fe400078e3cff */
[----:B------:R-:W-:Y:S02]  /*06d0*/  LOP3.LUT R11, R5, R4, RZ, 0x3c, !PT ;  /* 0x00000004050b7212 */ /* 0x000fe400078e3cff */
[----:B------:R-:W-:Y:S02]  /*06e0*/  SHF.R.U32.HI R3, RZ, 0x1e, R2 ;  /* 0x0000001eff037819 */ /* 0x000fe40000011602 */
[----:B------:R-:W-:-:S02]  /*06f0*/  ISETP.GE.AND P1, PT, R7, RZ, PT ;  /* 0x000000ff0700720c */ /* 0x000fc40003f26270 */
[----:B------:R-:W0:Y:S01]  /*0700*/  I2F.F64.S64 R10, R10 ;  /* 0x0000000a000a7312 */ /* 0x000e220000301c00 */
[----:B------:R-:W-:-:S04]  /*0710*/  LEA.HI R2, R4, R3, RZ, 0x1 ;  /* 0x0000000304027211 */ /* 0x000fc800078f08ff */
[----:B------:R-:W-:-:S05]  /*0720*/  IADD3 R3, PT, PT, -R2, RZ, RZ ;  /* 0x000000ff02037210 */ /* 0x000fca0007ffe1ff */
[----:B------:R-:W-:Y:S01]  /*0730*/  @!P0 IMAD.MOV.U32 R2, RZ, RZ, R3 ;  /* 0x000000ffff028224 */ /* 0x000fe200078e0003 */
[----:B0-----:R-:W-:-:S10]  /*0740*/  DMUL R8, R10, UR4 ;  /* 0x000000040a087c28 */ /* 0x001fd40008000000 */
[----:B------:R-:W0:Y:S02]  /*0750*/  F2F.F32.F64 R8, R8 ;  /* 0x0000000800087310 */ /* 0x000e240000301000 */
[----:B0-----:R-:W-:-:S07]  /*0760*/  FSEL R3, -R8, R8, !P1 ;  /* 0x0000000808037208 */ /* 0x001fce0004800100 */
.L_x_5:
[----:B------:R-:W-:Y:S05]  /*0770*/  BSYNC.RECONVERGENT B0 ;  /* 0x0000000000007941 */ /* 0x000fea0003800200 */
.L_x_4:
[----:B------:R-:W-:Y:S02]  /*0780*/  IMAD.MOV.U32 R4, RZ, RZ, 0x37cbac00 ;  /* 0x37cbac00ff047424 */ /* 0x000fe400078e00ff */
[----:B------:R-:W-:Y:S01]  /*0790*/  FMUL R5, R3, R3 ;  /* 0x0000000303057220 */ /* 0x000fe20000400000 */
[C---:B------:R-:W-:Y:S01]  /*07a0*/  LOP3.LUT R7, R2.reuse, 0x1, RZ, 0xc0, !PT ;  /* 0x0000000102077812 */ /* 0x040fe200078ec0ff */
[----:B------:R-:W-:Y:S01]  /*07b0*/  VIADD R2, R2, 0x1 ;  /* 0x0000000102027836 */ /* 0x000fe20000000000 */
[----:B------:R-:W-:Y:S01]  /*07c0*/  MOV R8, 0x3c0885e4 ;  /* 0x3c0885e400087802 */ /* 0x000fe20000000f00 */
[----:B------:R-:W-:Y:S01]  /*07d0*/  FFMA R4, R5, R4, -0.0013887860113754868507 ;  /* 0xbab607ed05047423 */ /* 0x000fe20000000004 */
[----:B------:R-:W-:Y:S01]  /*07e0*/  ISETP.NE.U32.AND P0, PT, R7, 0x1, PT ;  /* 0x000000010700780c */ /* 0x000fe20003f05070 */
[----:B------:R-:W-:Y:S01]  /*07f0*/  IMAD.MOV.U32 R7, RZ, RZ, 0x3e2aaaa8 ;  /* 0x3e2aaaa8ff077424 */ /* 0x000fe200078e00ff */
[----:B------:R-:W-:Y:S01]  /*0800*/  LOP3.LUT P1, RZ, R2, 0x2, RZ, 0xc0, !PT ;  /* 0x0000000202ff7812 */ /* 0x000fe2000782c0ff */
[----:B------:R-:W0:Y:S01]  /*0810*/  LDCU.64 UR4, c[0x0][0x380] ;  /* 0x00007000ff0477ac */ /* 0x000e220008000a00 */
[----:B------:R-:W-:Y:S01]  /*0820*/  FSEL R4, R4, -0.00019574658654164522886, P0 ;  /* 0xb94d415304047808 */ /* 0x000fe20000000000 */
[----:B------:R-:W-:Y:S01]  /*0830*/  BSSY.RECONVERGENT B0, `(.L_x_7) ;  /* 0x000009d000007945 */ /* 0x000fe20003800200 */
[----:B------:R-:W-:-:S02]  /*0840*/  FSEL R8, R8, 0.041666727513074874878, !P0 ;  /* 0x3d2aaabb08087808 */ /* 0x000fc40004000000 */
[----:B------:R-:W-:-:S03]  /*0850*/  FSEL R2, R3, 1, !P0 ;  /* 0x3f80000003027808 */ /* 0x000fc60004000000 */
[----:B------:R-:W-:Y:S01]  /*0860*/  FFMA R4, R5, R4, R8 ;  /* 0x0000000405047223 */ /* 0x000fe20000000008 */
[----:B------:R-:W-:-:S05]  /*0870*/  FSEL R8, -R7, -0.4999999701976776123, !P0 ;  /* 0xbeffffff07087808 */ /* 0x000fca0004000100 */
[C---:B------:R-:W-:Y:S01]  /*0880*/  FFMA R4, R5.reuse, R4, R8 ;  /* 0x0000000405047223 */ /* 0x040fe20000000008 */
[----:B------:R-:W-:-:S04]  /*0890*/  FFMA R5, R5, R2, RZ ;  /* 0x0000000205057223 */ /* 0x000fc800000000ff */
[----:B------:R-:W-:-:S04]  /*08a0*/  FFMA R2, R5, R4, R2 ;  /* 0x0000000405027223 */ /* 0x000fc80000000002 */
[----:B------:R-:W-:-:S04]  /*08b0*/  @P1 FADD R2, RZ, -R2 ;  /* 0x80000002ff021221 */ /* 0x000fc80000000000 */
[----:B0-----:R-:W-:-:S05]  /*08c0*/  FADD R2, R2, UR5 ;  /* 0x0000000502027e21 */ /* 0x001fca0008000000 */
[----:B------:R-:W-:-:S04]  /*08d0*/  FSETP.GE.AND P0, PT, R2, UR4, PT ;  /* 0x0000000402007c0b */ /* 0x000fc8000bf06000 */
[----:B------:R-:W-:-:S13]  /*08e0*/  FSETP.GEU.OR P0, PT, RZ, UR4, !P0 ;  /* 0x00000004ff007c0b */ /* 0x000fda000c70e400 */
[----:B------:R-:W-:Y:S05]  /*08f0*/  @P0 BRA `(.L_x_8) ;  /* 0x0000000800400947 */ /* 0x000fea0003800000 */
[----:B------:R-:W0:Y:S01]  /*0900*/  LDC R2, c[0x0][0x3a8] ;  /* 0x0000ea00ff027b82 */ /* 0x000e220000000800 */
[----:B------:R-:W1:Y:S01]  /*0910*/  LDCU.64 UR10, c[0x0][0x3a0] ;  /* 0x00007400ff0a77ac */ /* 0x000e620008000a00 */
[----:B------:R-:W2:Y:S06]  /*0920*/  LDCU UR4, c[0x0][0x394] ;  /* 0x00007280ff0477ac */ /* 0x000eac0008000800 */
[----:B------:R-:W2:Y:S01]  /*0930*/  LDC.64 R8, c[0x0][0x398] ;  /* 0x0000e600ff087b82 */ /* 0x000ea20000000a00 */
[----:B-1----:R-:W-:Y:S01]  /*0940*/  MOV R11, UR10 ;  /* 0x0000000a000b7c02 */ /* 0x002fe20008000f00 */
[----:B0-----:R-:W-:-:S04]  /*0950*/  FMUL R2, R2, UR11 ;  /* 0x0000000b02027c20 */ /* 0x001fc80008400000 */
[----:B------:R-:W0:Y:S01]  /*0960*/  MUFU.RCP R3, R2 ;  /* 0x0000000200037308 */ /* 0x000e220000001000 */
[----:B--2---:R-:W-:-:S07]  /*0970*/  FADD R4, R8, UR4 ;  /* 0x0000000408047e21 */ /* 0x004fce0008000000 */
[----:B------:R-:W1:Y:S01]  /*0980*/  FCHK P0, R11, R2 ;  /* 0x000000020b007302 */ /* 0x000e620000000000 */
[----:B0-----:R-:W-:-:S04]  /*0990*/  FFMA R0, -R2, R3, 1 ;  /* 0x3f80000002007423 */ /* 0x001fc80000000103 */
[----:B------:R-:W-:Y:S01]  /*09a0*/  FFMA R0, R3, R0, R3 ;  /* 0x0000000003007223 */ /* 0x000fe20000000003 */
[----:B------:R-:W-:-:S03]  /*09b0*/  FADD R3, R9, -INF ;  /* 0xff80000009037421 */ /* 0x000fc60000000000 */
[----:B------:R-:W-:Y:S01]  /*09c0*/  FFMA R5, R0, UR10, RZ ;  /* 0x0000000a00057c23 */ /* 0x000fe200080000ff */
[----:B------:R-:W-:-:S03]  /*09d0*/  FADD R4, R4, -R3 ;  /* 0x8000000304047221 */ /* 0x000fc60000000000 */
[----:B------:R-:W-:-:S04]  /*09e0*/  FFMA R7, -R2, R5, UR10 ;  /* 0x0000000a02077e23 */ /* 0x000fc80008000105 */
[----:B------:R-:W-:Y:S01]  /*09f0*/  FFMA R3, R0, R7, R5 ;  /* 0x0000000700037223 */ /* 0x000fe20000000005 */
[----:B-1----:R-:W-:Y:S06]  /*0a00*/  @!P0 BRA `(.L_x_9) ;  /* 0x0000000000148947 */ /* 0x002fec0003800000 */
[----:B------:R-:W0:Y:S01]  /*0a10*/  LDCU UR4, c[0x0][0x3a0] ;  /* 0x00007400ff0477ac */ /* 0x000e220008000800 */
[----:B------:R-:W-:Y:S01]  /*0a20*/  IMAD.MOV.U32 R3, RZ, RZ, R2 ;  /* 0x000000ffff037224 */ /* 0x000fe200078e0002 */
[----:B------:R-:W-:Y:S01]  /*0a30*/  MOV R8, 0xa60 ;  /* 0x00000a6000087802 */ /* 0x000fe20000000f00 */
[----:B0-----:R-:W-:-:S07]  /*0a40*/  IMAD.U32 R2, RZ, RZ, UR4 ;  /* 0x00000004ff027e24 */ /* 0x001fce000f8e00ff */
[----:B---3--:R-:W-:Y:S05]  /*0a50*/  CALL.REL.NOINC `($__internal_0_$__cuda_sm3x_div_rn_noftz_f32_slowpath) ;  /* 0x00000008001c7944 */ /* 0x008fea0003c00000 */
.L_x_9:
[----:B------:R-:W0:Y:S01]  /*0a60*/  LDC R0, c[0x0][0x3ac] ;  /* 0x0000eb00ff007b82 */ /* 0x000e220000000800 */
[----:B------:R-:W-:Y:S02]  /*0a70*/  HFMA2 R5, -RZ, RZ, 3.4921875, 0 ;  /* 0x42fc0000ff057431 */ /* 0x000fe400000001ff */
[----:B------:R-:W-:Y:S02]  /*0a80*/  IMAD.MOV.U32 R10, RZ, RZ, 0x363d0ada ;  /* 0x363d0adaff0a7424 */ /* 0x000fe400078e00ff */
[----:B------:R-:W-:Y:S01]  /*0a90*/  FADD R3, R4, R3 ;  /* 0x0000000304037221 */ /* 0x000fe20000000000 */
[----:B0-----:R-:W-:-:S04]  /*0aa0*/  FMUL R0, R0, -1.32259998558641943265e+35 ;  /* 0xf9cbc75f00007820 */ /* 0x001fc80000400000 */
[C---:B------:R-:W-:Y:S01]  /*0ab0*/  FMUL R2, |R0|.reuse, 1.4426950216293334961 ;  /* 0x3fb8aa3b00027820 */ /* 0x040fe20000400200 */
[----:B------:R-:W-:-:S04]  /*0ac0*/  FMUL R9, R0, R0 ;  /* 0x0000000000097220 */ /* 0x000fc80000400000 */
[C---:B------:R-:W-:Y:S01]  /*0ad0*/  FFMA R10, R9.reuse, R10, 0.00019836159481201320887 ;  /* 0x394fff49090a7423 */ /* 0x040fe2000000000a */
[----:B------:R-:W0:Y:S03]  /*0ae0*/  FRND.TRUNC R2, R2 ;  /* 0x0000000200027307 */ /* 0x000e26000020d000 */
[----:B------:R-:W-:-:S04]  /*0af0*/  FFMA R10, R9, R10, 0.0083333496004343032837 ;  /* 0x3c08889a090a7423 */ /* 0x000fc8000000000a */
[----:B------:R-:W-:-:S04]  /*0b00*/  FFMA R10, R9, R10, 0.16666667163372039795 ;  /* 0x3e2aaaab090a7423 */ /* 0x000fc8000000000a */
[----:B------:R-:W-:Y:S01]  /*0b10*/  FMUL R9, R9, R10 ;  /* 0x0000000a09097220 */ /* 0x000fe20000400000 */
[----:B0-----:R-:W-:Y:S02]  /*0b20*/  FSETP.GT.AND P0, PT, |R2|, 126, PT ;  /* 0x42fc00000200780b */ /* 0x001fe40003f04200 */
[----:B------:R-:W-:-:S04]  /*0b30*/  LOP3.LUT R5, R5, 0x80000000, R2, 0xb8, !PT ;  /* 0x8000000005057812 */ /* 0x000fc800078eb802 */
[----:B------:R-:W-:Y:S01]  /*0b40*/  FSEL R5, R5, R2, P0 ;  /* 0x0000000205057208 */ /* 0x000fe20000000000 */
[----:B------:R-:W-:Y:S01]  /*0b50*/  FMUL R2, RZ, +INF ;  /* 0x7f800000ff027820 */ /* 0x000fe20000400000 */
[----:B------:R-:W-:-:S03]  /*0b60*/  FSETP.GE.AND P0, PT, |R0|, 1, PT ;  /* 0x3f8000000000780b */ /* 0x000fc60003f06200 */
[C---:B------:R-:W-:Y:S01]  /*0b70*/  FFMA R8, R5.reuse, -0.69314718246459960938, |R0| ;  /* 0xbf31721805087823 */ /* 0x040fe20000000400 */
[C---:B------:R-:W-:Y:S01]  /*0b80*/  FMUL R11, R2.reuse, 0.63661974668502807617 ;  /* 0x3f22f983020b7820 */ /* 0x040fe20000400000 */
[----:B------:R-:W-:Y:S02]  /*0b90*/  FSETP.GE.AND P1, PT, |R2|, 105615, PT ;  /* 0x47ce47800200780b */ /* 0x000fe40003f26200 */
[C---:B------:R-:W-:Y:S01]  /*0ba0*/  FFMA R8, R5.reuse, 1.9046542121259335545e-09, R8 ;  /* 0x3102e30805087823 */ /* 0x040fe20000000008 */
[----:B------:R-:W-:Y:S01]  /*0bb0*/  FADD R5, R5, 12583037 ;  /* 0x4b40007d05057421 */ /* 0x000fe20000000000 */
[----:B------:R-:W0:Y:S02]  /*0bc0*/  F2I.NTZ R14, R11 ;  /* 0x0000000b000e7305 */ /* 0x000e240000203100 */
[----:B------:R-:W-:Y:S01]  /*0bd0*/  FMUL R8, R8, 1.4426950216293334961 ;  /* 0x3fb8aa3b08087820 */ /* 0x000fe20000400000 */
[----:B------:R-:W-:-:S05]  /*0be0*/  IMAD.SHL.U32 R5, R5, 0x800000, RZ ;  /* 0x0080000005057824 */ /* 0x000fca00078e00ff */
[----:B------:R-:W1:Y:S01]  /*0bf0*/  MUFU.EX2 R8, R8 ;  /* 0x0000000800087308 */ /* 0x000e620000000800 */
[----:B0-----:R-:W-:-:S05]  /*0c00*/  I2FP.F32.S32 R13, R14 ;  /* 0x0000000e000d7245 */ /* 0x001fca0000201400 */
[----:B------:R-:W-:-:S04]  /*0c10*/  FFMA R12, R13, -1.5707962512969970703, R2 ;  /* 0xbfc90fda0d0c7823 */ /* 0x000fc80000000002 */
[----:B------:R-:W-:Y:S01]  /*0c20*/  FFMA R12, R13, -7.5497894158615963534e-08, R12 ;  /* 0xb3a221680d0c7823 */ /* 0x000fe2000000000c */
[----:B-1----:R-:W-:-:S04]  /*0c30*/  FMUL R5, R5, R8 ;  /* 0x0000000805057220 */ /* 0x002fc80000400000 */
[----:B------:R-:W0:Y:S02]  /*0c40*/  MUFU.RCP R7, R5 ;  /* 0x0000000500077308 */ /* 0x000e240000001000 */
[----:B0-----:R-:W-:-:S04]  /*0c50*/  FMUL.FTZ R8, R7, -0.125 ;  /* 0xbe00000007087820 */ /* 0x001fc80000410000 */
[----:B------:R-:W-:-:S05]  /*0c60*/  FFMA R7, R5, 2, R8 ;  /* 0x4000000005077823 */ /* 0x000fca0000000008 */
[--C-:B------:R-:W-:Y:S01]  /*0c70*/  LOP3.LUT R8, R7, 0x80000000, R0.reuse, 0xb8, !PT ;  /* 0x8000000007087812 */ /* 0x100fe200078eb800 */
[----:B------:R-:W-:Y:S01]  /*0c80*/  @!P0 FFMA R8, R0, R9, R0 ;  /* 0x0000000900088223 */ /* 0x000fe20000000000 */
[----:B------:R-:W-:-:S03]  /*0c90*/  FFMA R0, R13, -5.3903029534742383927e-15, R12 ;  /* 0xa7c234c50d007823 */ /* 0x000fc6000000000c */
[----:B------:R-:W-:Y:S01]  /*0ca0*/  FADD R5, R3, R8 ;  /* 0x0000000803057221 */ /* 0x000fe20000000000 */
[----:B------:R-:W-:Y:S06]  /*0cb0*/  @!P1 BRA `(.L_x_10) ;  /* 0x0000000000c09947 */ /* 0x000fec0003800000 */
[----:B------:R-:W-:-:S13]  /*0cc0*/  FSETP.NEU.AND P0, PT, |R2|, +INF , PT ;  /* 0x7f8000000200780b */ /* 0x000fda0003f0d200 */
[----:B------:R-:W-:Y:S01]  /*0cd0*/  @!P0 FMUL R0, RZ, R2 ;  /* 0x00000002ff008220 */ /* 0x000fe20000400000 */
[----:B------:R-:W-:Y:S01]  /*0ce0*/  @!P0 MOV R14, RZ ;  /* 0x000000ff000e8202 */ /* 0x000fe20000000f00 */
[----:B------:R-:W-:Y:S06]  /*0cf0*/  @!P0 BRA `(.L_x_10) ;  /* 0x0000000000b08947 */ /* 0x000fec0003800000 */
[----:B------:R-:W-:Y:S01]  /*0d00*/  IMAD.SHL.U32 R3, R2, 0x100, RZ ;  /* 0x0000010002037824 */ /* 0x000fe200078e00ff */
[----:B------:R-:W-:Y:S01]  /*0d10*/  CS2R R8, SRZ ;  /* 0x0000000000087805 */ /* 0x000fe2000001ff00 */
[----:B------:R-:W-:Y:S01]  /*0d20*/  IMAD.MOV.U32 R0, RZ, RZ, R1 ;  /* 0x000000ffff007224 */ /* 0x000fe200078e0001 */
[----:B------:R-:W0:Y:S02]  /*0d30*/  LDCU.64 UR10, c[0x4][0x10] ;  /* 0x01000200ff0a77ac */ /* 0x000e240008000a00 */
[----:B------:R-:W-:Y:S01]  /*0d40*/  LOP3.LUT R3, R3, 0x80000000, RZ, 0xfc, !PT ;  /* 0x8000000003037812 */ /* 0x000fe200078efcff */
[----:B------:R-:W-:-:S06]  /*0d50*/  UMOV UR4, URZ ;  /* 0x000000ff00047c82 */ /* 0x000fcc0008000000 */
.L_x_11:
[----:B0-----:R-:W-:Y:S01]  /*0d60*/  MOV R12, UR10 ;  /* 0x0000000a000c7c02 */ /* 0x001fe20008000f00 */
[----:B------:R-:W-:-:S05]  /*0d70*/  IMAD.U32 R13, RZ, RZ, UR11 ;  /* 0x0000000bff0d7e24 */ /* 0x000fca000f8e00ff */
[----:B------:R-:W2:Y:S01]  /*0d80*/  LDG.E.CONSTANT R10, desc[UR8][R12.64] ;  /* 0x000000080c0a7981 */ /* 0x000ea2000c1e9900 */
[----:B------:R-:W-:Y:S02]  /*0d90*/  UIADD3 UR10, UP0, UPT, UR10, 0x4, URZ ;  /* 0x000000040a0a7890 */ /* 0x000fe4000ff1e0ff */
[----:B------:R-:W-:Y:S02]  /*0da0*/  UIADD3 UR4, UPT, UPT, UR4, 0x1, URZ ;  /* 0x0000000104047890 */ /* 0x000fe4000fffe0ff */
[----:B------:R-:W-:Y:S02]  /*0db0*/  UIADD3.X UR11, UPT, UPT, URZ, UR11, URZ, UP0, !UPT ;  /* 0x0000000bff0b7290 */ /* 0x000fe400087fe4ff */
[----:B------:R-:W-:Y:S01]  /*0dc0*/  UISETP.NE.AND UP0, UPT, UR4, 0x6, UPT ;  /* 0x000000060400788c */ /* 0x000fe2000bf05270 */
[----:B--2---:R-:W-:-:S03]  /*0dd0*/  IMAD.WIDE.U32 R10, R10, R3, RZ ;  /* 0x000000030a0a7225 */ /* 0x004fc600078e00ff */
[----:B------:R-:W-:-:S05]  /*0de0*/  IADD3 R7, P0, PT, R10, R8, RZ ;  /* 0x000000080a077210 */ /* 0x000fca0007f1e0ff */
[----:B------:R0:W-:Y:S01]  /*0df0*/  STL [R0], R7 ;  /* 0x0000000700007387 */ /* 0x0001e20000100800 */
[----:B------:R-:W-:Y:S01]  /*0e00*/  IMAD.X R8, R11, 0x1, R9, P0 ;  /* 0x000000010b087824 */ /* 0x000fe200000e0609 */
[----:B0-----:R-:W-:Y:S01]  /*0e10*/  IADD3 R0, PT, PT, R0, 0x4, RZ ;  /* 0x0000000400007810 */ /* 0x001fe20007ffe0ff */
[----:B------:R-:W-:Y:S06]  /*0e20*/  BRA.U UP0, `(.L_x_11) ;  /* 0xfffffffd00cc7547 */ /* 0x000fec000b83ffff */
[----:B------:R-:W-:Y:S01]  /*0e30*/  SHF.R.U32.HI R2, RZ, 0x17, R2 ;  /* 0x00000017ff027819 */ /* 0x000fe20000011602 */
[----:B------:R0:W-:Y:S03]  /*0e40*/  STL [R1+0x18], R8 ;  /* 0x0000180801007387 */ /* 0x0001e60000100800 */
[C---:B------:R-:W-:Y:S01]  /*0e50*/  LOP3.LUT P0, R4, R2.reuse, 0x1f, RZ, 0xc0, !PT ;  /* 0x0000001f02047812 */ /* 0x040fe2000780c0ff */
[----:B------:R-:W-:-:S05]  /*0e60*/  VIADD R0, R2, 0xffffff80 ;  /* 0xffffff8002007836 */ /* 0x000fca0000000000 */
[----:B------:R-:W-:-:S05]  /*0e70*/  SHF.R.U32.HI R0, RZ, 0x5, R0 ;  /* 0x00000005ff007819 */ /* 0x000fca0000011600 */
[----:B------:R-:W-:-:S05]  /*0e80*/  IMAD R7, R0, -0x4, R1 ;  /* 0xfffffffc00077824 */ /* 0x000fca00078e0201 */
[----:B------:R-:W2:Y:S04]  /*0e90*/  LDL R0, [R7+0x18] ;  /* 0x0000180007007983 */ /* 0x000ea80000100800 */
[----:B------:R-:W2:Y:S04]  /*0ea0*/  LDL R3, [R7+0x14] ;  /* 0x0000140007037983 */ /* 0x000ea80000100800 */
[----:B------:R-:W4:Y:S01]  /*0eb0*/  @P0 LDL R2, [R7+0x10] ;  /* 0x0000100007020983 */ /* 0x000f220000100800 */
[----:B------:R-:W-:Y:S01]  /*0ec0*/  UMOV UR4, 0x54442d19 ;  /* 0x54442d1900047882 */ /* 0x000fe20000000000 */
[----:B------:R-:W-:Y:S01]  /*0ed0*/  UMOV UR5, 0x3bf921fb ;  /* 0x3bf921fb00057882 */ /* 0x000fe20000000000 */
[----:B--2---:R-:W-:-:S02]  /*0ee0*/  @P0 SHF.L.W.U32.HI R0, R3, R4, R0 ;  /* 0x0000000403000219 */ /* 0x004fc40000010e00 */
[----:B----4-:R-:W-:-:S04]  /*0ef0*/  @P0 SHF.L.W.U32.HI R3, R2, R4, R3 ;  /* 0x0000000402030219 */ /* 0x010fc80000010e03 */
[C---:B------:R-:W-:Y:S01]  /*0f00*/  SHF.L.W.U32.HI R2, R3.reuse, 0x2, R0 ;  /* 0x0000000203027819 */ /* 0x040fe20000010e00 */
[----:B------:R-:W-:-:S03]  /*0f10*/  IMAD.SHL.U32 R3, R3, 0x4, RZ ;  /* 0x0000000403037824 */ /* 0x000fc600078e00ff */
[----:B------:R-:W-:Y:S02]  /*0f20*/  SHF.R.S32.HI R4, RZ, 0x1f, R2 ;  /* 0x0000001fff047819 */ /* 0x000fe40000011402 */
[----:B------:R-:W-:Y:S02]  /*0f30*/  ISETP.GE.AND P0, PT, R2, RZ, PT ;  /* 0x000000ff0200720c */ /* 0x000fe40003f06270 */
[C---:B------:R-:W-:Y:S02]  /*0f40*/  LOP3.LUT R10, R4.reuse, R3, RZ, 0x3c, !PT ;  /* 0x00000003040a7212 */ /* 0x040fe400078e3cff */
[----:B------:R-:W-:Y:S02]  /*0f50*/  LOP3.LUT R11, R4, R2, RZ, 0x3c, !PT ;  /* 0x00000002040b7212 */ /* 0x000fe400078e3cff */
[----:B------:R-:W-:-:S04]  /*0f60*/  SHF.R.U32.HI R3, RZ, 0x1e, R0 ;  /* 0x0000001eff037819 */ /* 0x000fc80000011600 */
[----:B------:R-:W0:Y:S01]  /*0f70*/  I2F.F64.S64 R10, R10 ;  /* 0x0000000a000a7312 */ /* 0x000e220000301c00 */
[----:B------:R-:W-:Y:S01]  /*0f80*/  LEA.HI R14, R2, R3, RZ, 0x1 ;  /* 0x00000003020e7211 */ /* 0x000fe200078f08ff */
[----:B0-----:R-:W-:-:S10]  /*0f90*/  DMUL R8, R10, UR4 ;  /* 0x000000040a087c28 */ /* 0x001fd40008000000 */
[----:B------:R-:W0:Y:S02]  /*0fa0*/  F2F.F32.F64 R8, R8 ;  /* 0x0000000800087310 */ /* 0x000e240000301000 */
[----:B0-----:R-:W-:-:S07]  /*0fb0*/  FSEL R0, -R8, R8, !P0 ;  /* 0x0000000808007208 */ /* 0x001fce0004000100 */
.L_x_10:
[----:B------:R-:W-:Y:S01]  /*0fc0*/  MOV R2, 0x37cbac00 ;  /* 0x37cbac0000027802 */ /* 0x000fe20000000f00 */
        /* <DEDUP_REMOVED lines=8> */
[----:B------:R-:W0:Y:S01]  /*1050*/  LDCU UR4, c[0x0][0x3b0] ;  /* 0x00007600ff0477ac */ /* 0x000e220008000800 */
[----:B------:R-:W-:Y:S01]  /*1060*/  FSEL R2, R2, -0.00019574658654164522886, P0 ;  /* 0xb94d415302027808 */ /* 0x000fe20000000000 */
[----:B------:R-:W-:Y:S01]  /*1070*/  BSSY.RECONVERGENT B1, `(.L_x_12) ;  /* 0x0000017000017945 */ /* 0x000fe20003800200 */
[----:B------:R-:W-:-:S02]  /*1080*/  FSEL R4, R4, 0.041666727513074874878, !P0 ;  /* 0x3d2aaabb04047808 */ /* 0x000fc40004000000 */
[----:B------:R-:W-:Y:S02]  /*1090*/  FSEL R0, R0, 1, !P0 ;  /* 0x3f80000000007808 */ /* 0x000fe40004000000 */
[----:B------:R-:W-:Y:S01]  /*10a0*/  FSEL R9, -R9, -0.4999999701976776123, !P0 ;  /* 0xbeffffff09097808 */ /* 0x000fe20004000100 */
[C---:B------:R-:W-:Y:S02]  /*10b0*/  FFMA R2, R3.reuse, R2, R4 ;  /* 0x0000000203027223 */ /* 0x040fe40000000004 */
[C---:B------:R-:W-:Y:S02]  /*10c0*/  FFMA R7, R3.reuse, R0, RZ ;  /* 0x0000000003077223 */ /* 0x040fe400000000ff */
[----:B------:R-:W-:-:S04]  /*10d0*/  FFMA R2, R3, R2, R9 ;  /* 0x0000000203027223 */ /* 0x000fc80000000009 */
[----:B------:R-:W-:Y:S01]  /*10e0*/  FFMA R3, R7, R2, R0 ;  /* 0x0000000207037223 */ /* 0x000fe20000000000 */
[----:B0-----:R-:W-:-:S03]  /*10f0*/  IMAD.U32 R4, RZ, RZ, UR4 ;  /* 0x00000004ff047e24 */ /* 0x001fc6000f8e00ff */
[----:B------:R-:W-:-:S04]  /*1100*/  @P1 FADD R3, RZ, -R3 ;  /* 0x80000003ff031221 */ /* 0x000fc80000000000 */
[----:B------:R-:W0:Y:S08]  /*1110*/  MUFU.RCP R0, R3 ;  /* 0x0000000300007308 */ /* 0x000e300000001000 */
[----:B------:R-:W1:Y:S01]  /*1120*/  FCHK P0, R4, R3 ;  /* 0x0000000304007302 */ /* 0x000e620000000000 */
[----:B0-----:R-:W-:-:S04]  /*1130*/  FFMA R7, -R3, R0, 1 ;  /* 0x3f80000003077423 */ /* 0x001fc80000000100 */
[----:B------:R-:W-:-:S04]  /*1140*/  FFMA R0, R0, R7, R0 ;  /* 0x0000000700007223 */ /* 0x000fc80000000000 */
[----:B------:R-:W-:-:S04]  /*1150*/  FFMA R2, R0, UR4, RZ ;  /* 0x0000000400027c23 */ /* 0x000fc800080000ff */
[----:B------:R-:W-:-:S04]  /*1160*/  FFMA R7, -R3, R2, UR4 ;  /* 0x0000000403077e23 */ /* 0x000fc80008000102 */
[----:B------:R-:W-:Y:S01]  /*1170*/  FFMA R0, R0, R7, R2 ;  /* 0x0000000700007223 */ /* 0x000fe20000000002 */
[----:B-1----:R-:W-:Y:S06]  /*1180*/  @!P0 BRA `(.L_x_13) ;  /* 0x0000000000148947 */ /* 0x002fec0003800000 */
[----:B------:R-:W0:Y:S01]  /*1190*/  LDCU UR4, c[0x0][0x3b0] ;  /* 0x00007600ff0477ac */ /* 0x000e220008000800 */
[----:B------:R-:W-:Y:S01]  /*11a0*/  MOV R8, 0x11d0 ;  /* 0x000011d000087802 */ /* 0x000fe20000000f00 */
[----:B0-----:R-:W-:-:S07]  /*11b0*/  IMAD.U32 R2, RZ, RZ, UR4 ;  /* 0x00000004ff027e24 */ /* 0x001fce000f8e00ff */
[----:B---3--:R-:W-:Y:S05]  /*11c0*/  CALL.REL.NOINC `($__internal_0_$__cuda_sm3x_div_rn_noftz_f32_slowpath) ;  /* 0x0000000000407944 */ /* 0x008fea0003c00000 */
[----:B------:R-:W-:-:S07]  /*11d0*/  MOV R0, R3 ;  /* 0x0000000300007202 */ /* 0x000fce0000000f00 */
.L_x_13:
[----:B------:R-:W-:Y:S05]  /*11e0*/  BSYNC.RECONVERGENT B1 ;  /* 0x0000000000017941 */ /* 0x000fea0003800200 */
.L_x_12:
[----:B------:R-:W-:-:S07]  /*11f0*/  FFMA R0, R0, -1.6815581571897804851e-44, R5 ;  /* 0x8000000c00007823 */ /* 0x000fce0000000005 */
.L_x_8:
[----:B------:R-:W-:Y:S05]  /*1200*/  BSYNC.RECONVERGENT B0 ;  /* 0x0000000000007941 */ /* 0x000fea0003800200 */
.L_x_7:
[----:B------:R-:W0:Y:S01]  /*1210*/  F2F.F64.F32 R2, R0 ;  /* 0x0000000000027310 */ /* 0x000e220000201800 */
[----:B------:R-:W-:Y:S01]  /*1220*/  MOV R8, 0x0 ;  /* 0x0000000000087802 */ /* 0x000fe20000000f00 */
[----:B------:R-:W1:Y:S01]  /*1230*/  LDCU.64 UR4, c[0x4][0x8] ;  /* 0x01000100ff0477ac */ /* 0x000e620008000a00 */
[----:B---3--:R-:W-:-:S04]  /*1240*/  IADD3 R6, P0, P1, R1, 0x20, R6 ;  /* 0x0000002001067810 */ /* 0x008fc8000791e006 */
[----:B------:R-:W2:Y:S01]  /*1250*/  LDC.64 R8, c[0x4][R8] ;  /* 0x0100000008087b82 */ /* 0x000ea20000000a00 */
[----:B------:R-:W-:Y:S01]  /*1260*/  IADD3.X R7, PT, PT, RZ, UR6, RZ, P0, P1 ;  /* 0x00000006ff077c10 */ /* 0x000fe200087e24ff */
[----:B0-----:R0:W-:Y:S01]  /*1270*/  STL.64 [R1+0x20], R2 ;  /* 0x0000200201007387 */ /* 0x0011e20000100a00 */
[----:B-1----:R-:W-:Y:S02]  /*1280*/  IMAD.U32 R4, RZ, RZ, UR4 ;  /* 0x00000004ff047e24 */ /* 0x002fe4000f8e00ff */
[----:B------:R-:W-:-:S07]  /*1290*/  IMAD.U32 R5, RZ, RZ, UR5 ;  /* 0x00000005ff057e24 */ /* 0x000fce000f8e00ff */
[----:B------:R-:W-:-:S07]  /*12a0*/  LEPC R20, `(.L_x_14) ;  /* 0x000000001014794e */ /* 0x000fce0000000000 */
[----:B0-2---:R-:W-:Y:S05]  /*12b0*/  CALL.ABS.NOINC R8 ;  /* 0x0000000008007343 */ /* 0x005fea0003c00000 */
.L_x_14:
[----:B------:R-:W-:Y:S05]  /*12c0*/  EXIT ;  /* 0x000000000000794d */ /* 0x000fea0003800000 */
        .weak           $__internal_0_$__cuda_sm3x_div_rn_noftz_f32_slowpath
        .type           $__internal_0_$__cuda_sm3x_div_rn_noftz_f32_slowpath,@function
        .size           $__internal_0_$__cuda_sm3x_div_rn_noftz_f32_slowpath,(.L_x_27 - $__internal_0_$__cuda_sm3x_div_rn_noftz_f32_slowpath)
$__internal_0_$__cuda_sm3x_div_rn_noftz_f32_slowpath:
[----:B------:R-:W-:Y:S01]  /*12d0*/  SHF.R.U32.HI R9, RZ, 0x17, R3 ;  /* 0x00000017ff097819 */ /* 0x000fe20000011603 */
[----:B------:R-:W-:Y:S01]  /*12e0*/  BSSY.RECONVERGENT B2, `(.L_x_15) ;  /* 0x0000062000027945 */ /* 0x000fe20003800200 */
[----:B------:R-:W-:Y:S02]  /*12f0*/  SHF.R.U32.HI R7, RZ, 0x17, R2 ;  /* 0x00000017ff077819 */ /* 0x000fe40000011602 */
[----:B------:R-:W-:Y:S02]  /*1300*/  LOP3.LUT R14, R9, 0xff, RZ, 0xc0, !PT ;  /* 0x000000ff090e7812 */ /* 0x000fe400078ec0ff */
[----:B------:R-:W-:Y:S02]  /*1310*/  LOP3.LUT R12, R7, 0xff, RZ, 0xc0, !PT ;  /* 0x000000ff070c7812 */ /* 0x000fe400078ec0ff */
[----:B------:R-:W-:-:S03]  /*1320*/  IADD3 R10, PT, PT, R14, -0x1, RZ ;  /* 0xffffffff0e0a7810 */ /* 0x000fc60007ffe0ff */
[----:B------:R-:W-:Y:S01]  /*1330*/  VIADD R9, R12, 0xffffffff ;  /* 0xffffffff0c097836 */ /* 0x000fe20000000000 */
[----:B------:R-:W-:-:S04]  /*1340*/  ISETP.GT.U32.AND P0, PT, R10, 0xfd, PT ;  /* 0x000000fd0a00780c */ /* 0x000fc80003f04070 */
[----:B------:R-:W-:-:S13]  /*1350*/  ISETP.GT.U32.OR P0, PT, R9, 0xfd, P0 ;  /* 0x000000fd0900780c */ /* 0x000fda0000704470 */
[----:B------:R-:W-:Y:S01]  /*1360*/  @!P0 IMAD.MOV.U32 R7, RZ, RZ, RZ ;  /* 0x000000ffff078224 */ /* 0x000fe200078e00ff */
[----:B------:R-:W-:Y:S06]  /*1370*/  @!P0 BRA `(.L_x_16) ;  /* 0x00000000005c8947 */ /* 0x000fec0003800000 */
[----:B------:R-:W-:Y:S02]  /*1380*/  FSETP.GTU.FTZ.AND P0, PT, |R2|, +INF , PT ;  /* 0x7f8000000200780b */ /* 0x000fe40003f1c200 */
[----:B------:R-:W-:-:S04]  /*1390*/  FSETP.GTU.FTZ.AND P1, PT, |R3|, +INF , PT ;  /* 0x7f8000000300780b */ /* 0x000fc80003f3c200 */
[----:B------:R-:W-:-:S13]  /*13a0*/  PLOP3.LUT P0, PT, P0, P1, PT, 0xf8, 0x8f ;  /* 0x00000000008f781c */ /* 0x000fda0000703f70 */
[----:B------:R-:W-:Y:S05]  /*13b0*/  @P0 BRA `(.L_x_17) ;  /* 0x00000004004c0947 */ /* 0x000fea0003800000 */
[----:B------:R-:W-:-:S13]  /*13c0*/  LOP3.LUT P0, RZ, R3, 0x7fffffff, R2, 0xc8, !PT ;  /* 0x7fffffff03ff7812 */ /* 0x000fda000780c802 */
[----:B------:R-:W-:Y:S05]  /*13d0*/  @!P0 BRA `(.L_x_18) ;  /* 0x00000004003c8947 */ /* 0x000fea0003800000 */
[C---:B------:R-:W-:Y:S02]  /*13e0*/  FSETP.NEU.FTZ.AND P2, PT, |R2|.reuse, +INF , PT ;  /* 0x7f8000000200780b */ /* 0x040fe40003f5d200 */
[----:B------:R-:W-:Y:S02]  /*13f0*/  FSETP.NEU.FTZ.AND P1, PT, |R3|, +INF , PT ;  /* 0x7f8000000300780b */ /* 0x000fe40003f3d200 */
[----:B------:R-:W-:-:S11]  /*1400*/  FSETP.NEU.FTZ.AND P0, PT, |R2|, +INF , PT ;  /* 0x7f8000000200780b */ /* 0x000fd60003f1d200 */
[----:B------:R-:W-:Y:S05]  /*1410*/  @!P1 BRA !P2, `(.L_x_18) ;  /* 0x00000004002c9947 */ /* 0x000fea0005000000 */
[----:B------:R-:W-:-:S04]  /*1420*/  LOP3.LUT P2, RZ, R2, 0x7fffffff, RZ, 0xc0, !PT ;  /* 0x7fffffff02ff7812 */ /* 0x000fc8000784c0ff */
[----:B------:R-:W-:-:S13]  /*1430*/  PLOP3.LUT P1, PT, P1, P2, PT, 0x2f, 0xf2 ;  /* 0x0000000000f2781c */ /* 0x000fda0000f24577 */
[----:B------:R-:W-:Y:S05]  /*1440*/  @P1 BRA `(.L_x_19) ;  /* 0x0000000400181947 */ /* 0x000fea0003800000 */
[----:B------:R-:W-:-:S04]  /*1450*/  LOP3.LUT P1, RZ, R3, 0x7fffffff, RZ, 0xc0, !PT ;  /* 0x7fffffff03ff7812 */ /* 0x000fc8000782c0ff */
[----:B------:R-:W-:-:S13]  /*1460*/  PLOP3.LUT P0, PT, P0, P1, PT, 0x2f, 0xf2 ;  /* 0x0000000000f2781c */ /* 0x000fda0000702577 */
[----:B------:R-:W-:Y:S05]  /*1470*/  @P0 BRA `(.L_x_20) ;  /* 0x0000000400000947 */ /* 0x000fea0003800000 */
[----:B------:R-:W-:Y:S02]  /*1480*/  ISETP.GE.AND P0, PT, R9, RZ, PT ;  /* 0x000000ff0900720c */ /* 0x000fe40003f06270 */
[----:B------:R-:W-:-:S11]  /*1490*/  ISETP.GE.AND P1, PT, R10, RZ, PT ;  /* 0x000000ff0a00720c */ /* 0x000fd60003f26270 */
[----:B------:R-:W-:Y:S01]  /*14a0*/  @P0 MOV R7, RZ ;  /* 0x000000ff00070202 */ /* 0x000fe20000000f00 */
[----:B------:R-:W-:Y:S02]  /*14b0*/  @!P0 IMAD.MOV.U32 R7, RZ, RZ, -0x40 ;  /* 0xffffffc0ff078424 */ /* 0x000fe400078e00ff */
[----:B------:R-:W-:Y:S01]  /*14c0*/  @!P0 FFMA R2, R2, 1.84467440737095516160e+19, RZ ;  /* 0x5f80000002028823 */ /* 0x000fe200000000ff */
[----:B------:R-:W-:Y:S01]  /*14d0*/  @!P1 FFMA R3, R3, 1.84467440737095516160e+19, RZ ;  /* 0x5f80000003039823 */ /* 0x000fe200000000ff */
[----:B------:R-:W-:-:S07]  /*14e0*/  @!P1 VIADD R7, R7, 0x40 ;  /* 0x0000004007079836 */ /* 0x000fce0000000000 */
.L_x_16:
[----:B------:R-:W-:Y:S01]  /*14f0*/  LEA R10, R14, 0xc0800000, 0x17 ;  /* 0xc08000000e0a7811 */ /* 0x000fe200078eb8ff */
[----:B------:R-:W-:Y:S03]  /*1500*/  BSSY.RECONVERGENT B3, `(.L_x_21) ;  /* 0x0000036000037945 */ /* 0x000fe60003800200 */
[----:B------:R-:W-:Y:S01]  /*1510*/  IADD3 R10, PT, PT, -R10, R3, RZ ;  /* 0x000000030a0a7210 */ /* 0x000fe20007ffe1ff */
[----:B------:R-:W-:-:S03]  /*1520*/  VIADD R3, R12, 0xffffff81 ;  /* 0xffffff810c037836 */ /* 0x000fc60000000000 */
[----:B------:R0:W1:Y:S01]  /*1530*/  MUFU.RCP R9, R10 ;  /* 0x0000000a00097308 */ /* 0x0000620000001000 */
[----:B------:R-:W-:Y:S01]  /*1540*/  FADD.FTZ R11, -R10, -RZ ;  /* 0x800000ff0a0b7221 */ /* 0x000fe20000010100 */
[C---:B------:R-:W-:Y:S01]  /*1550*/  IMAD R2, R3.reuse, -0x800000, R2 ;  /* 0xff80000003027824 */ /* 0x040fe200078e0202 */
[----:B0-----:R-:W-:-:S05]  /*1560*/  IADD3 R10, PT, PT, R3, 0x7f, -R14 ;  /* 0x0000007f030a7810 */ /* 0x001fca0007ffe80e */
[----:B------:R-:W-:Y:S02]  /*1570*/  IMAD.IADD R10, R10, 0x1, R7 ;  /* 0x000000010a0a7824 */ /* 0x000fe400078e0207 */
[----:B-1----:R-:W-:-:S04]  /*1580*/  FFMA R12, R9, R11, 1 ;  /* 0x3f800000090c7423 */ /* 0x002fc8000000000b */
[----:B------:R-:W-:-:S04]  /*1590*/  FFMA R16, R9, R12, R9 ;  /* 0x0000000c09107223 */ /* 0x000fc80000000009 */
[----:B------:R-:W-:-:S04]  /*15a0*/  FFMA R9, R2, R16, RZ ;  /* 0x0000001002097223 */ /* 0x000fc800000000ff */
[----:B------:R-:W-:-:S04]  /*15b0*/  FFMA R12, R11, R9, R2 ;  /* 0x000000090b0c7223 */ /* 0x000fc80000000002 */
[----:B------:R-:W-:-:S04]  /*15c0*/  FFMA R9, R16, R12, R9 ;  /* 0x0000000c10097223 */ /* 0x000fc80000000009 */
[----:B------:R-:W-:-:S04]  /*15d0*/  FFMA R12, R11, R9, R2 ;  /* 0x000000090b0c7223 */ /* 0x000fc80000000002 */
[----:B------:R-:W-:-:S05]  /*15e0*/  FFMA R2, R16, R12, R9 ;  /* 0x0000000c10027223 */ /* 0x000fca0000000009 */
[----:B------:R-:W-:-:S04]  /*15f0*/  SHF.R.U32.HI R3, RZ, 0x17, R2 ;  /* 0x00000017ff037819 */ /* 0x000fc80000011602 */
[----:B------:R-:W-:-:S04]  /*1600*/  LOP3.LUT R3, R3, 0xff, RZ, 0xc0, !PT ;  /* 0x000000ff03037812 */ /* 0x000fc800078ec0ff */
[----:B------:R-:W-:-:S05]  /*1610*/  IADD3 R11, PT, PT, R3, R10, RZ ;  /* 0x0000000a030b7210 */ /* 0x000fca0007ffe0ff */
[----:B------:R-:W-:-:S05]  /*1620*/  VIADD R3, R11, 0xffffffff ;  /* 0xffffffff0b037836 */ /* 0x000fca0000000000 */
[----:B------:R-:W-:-:S13]  /*1630*/  ISETP.GE.U32.AND P0, PT, R3, 0xfe, PT ;  /* 0x000000fe0300780c */ /* 0x000fda0003f06070 */
[----:B------:R-:W-:Y:S05]  /*1640*/  @!P0 BRA `(.L_x_22) ;  /* 0x0000000000808947 */ /* 0x000fea0003800000 */
[----:B------:R-:W-:-:S13]  /*1650*/  ISETP.GT.AND P0, PT, R11, 0xfe, PT ;  /* 0x000000fe0b00780c */ /* 0x000fda0003f04270 */
[----:B------:R-:W-:Y:S05]  /*1660*/  @P0 BRA `(.L_x_23) ;  /* 0x00000000006c0947 */ /* 0x000fea0003800000 */
[----:B------:R-:W-:-:S13]  /*1670*/  ISETP.GE.AND P0, PT, R11, 0x1, PT ;  /* 0x000000010b00780c */ /* 0x000fda0003f06270 */
[----:B------:R-:W-:Y:S05]  /*1680*/  @P0 BRA `(.L_x_24) ;  /* 0x0000000000740947 */ /* 0x000fea0003800000 */
[----:B------:R-:W-:Y:S02]  /*1690*/  ISETP.GE.AND P0, PT, R11, -0x18, PT ;  /* 0xffffffe80b00780c */ /* 0x000fe40003f06270 */
[----:B------:R-:W-:-:S11]  /*16a0*/  LOP3.LUT R2, R2, 0x80000000, RZ, 0xc0, !PT ;  /* 0x8000000002027812 */ /* 0x000fd600078ec0ff */
[----:B------:R-:W-:Y:S05]  /*16b0*/  @!P0 BRA `(.L_x_24) ;  /* 0x0000000000688947 */ /* 0x000fea0003800000 */
[CCC-:B------:R-:W-:Y:S01]  /*16c0*/  FFMA.RZ R3, R16.reuse, R12.reuse, R9.reuse ;  /* 0x0000000c10037223 */ /* 0x1c0fe2000000c009 */
[CCC-:B------:R-:W-:Y:S01]  /*16d0*/  FFMA.RM R10, R16.reuse, R12.reuse, R9.reuse ;  /* 0x0000000c100a7223 */ /* 0x1c0fe20000004009 */
[C---:B------:R-:W-:Y:S02]  /*16e0*/  ISETP.NE.AND P2, PT, R11.reuse, RZ, PT ;  /* 0x000000ff0b00720c */ /* 0x040fe40003f45270 */
[----:B------:R-:W-:Y:S02]  /*16f0*/  ISETP.NE.AND P1, PT, R11, RZ, PT ;  /* 0x000000ff0b00720c */ /* 0x000fe40003f25270 */
[----:B------:R-:W-:Y:S01]  /*1700*/  LOP3.LUT R7, R3, 0x7fffff, RZ, 0xc0, !PT ;  /* 0x007fffff03077812 */ /* 0x000fe200078ec0ff */
[----:B------:R-:W-:Y:S01]  /*1710*/  FFMA.RP R3, R16, R12, R9 ;  /* 0x0000000c10037223 */ /* 0x000fe20000008009 */
[C---:B------:R-:W-:Y:S01]  /*1720*/  VIADD R12, R11.reuse, 0x20 ;  /* 0x000000200b0c7836 */ /* 0x040fe20000000000 */
[----:B------:R-:W-:Y:S02]  /*1730*/  IADD3 R9, PT, PT, -R11, RZ, RZ ;  /* 0x000000ff0b097210 */ /* 0x000fe40007ffe1ff */
[----:B------:R-:W-:-:S02]  /*1740*/  LOP3.LUT R7, R7, 0x800000, RZ, 0xfc, !PT ;  /* 0x0080000007077812 */ /* 0x000fc400078efcff */
[----:B------:R-:W-:Y:S02]  /*1750*/  FSETP.NEU.FTZ.AND P0, PT, R3, R10, PT ;  /* 0x0000000a0300720b */ /* 0x000fe40003f1d000 */
[----:B------:R-:W-:Y:S02]  /*1760*/  SHF.L.U32 R12, R7, R12, RZ ;  /* 0x0000000c070c7219 */ /* 0x000fe400000006ff */
[----:B------:R-:W-:Y:S02]  /*1770*/  SEL R10, R9, RZ, P2 ;  /* 0x000000ff090a7207 */ /* 0x000fe40001000000 */
[----:B------:R-:W-:Y:S02]  /*1780*/  ISETP.NE.AND P1, PT, R12, RZ, P1 ;  /* 0x000000ff0c00720c */ /* 0x000fe40000f25270 */
[----:B------:R-:W-:Y:S02]  /*1790*/  SHF.R.U32.HI R10, RZ, R10, R7 ;  /* 0x0000000aff0a7219 */ /* 0x000fe40000011607 */
[----:B------:R-:W-:-:S02]  /*17a0*/  PLOP3.LUT P0, PT, P0, P1, PT, 0xf8, 0x8f ;  /* 0x00000000008f781c */ /* 0x000fc40000703f70 */
[----:B------:R-:W-:Y:S02]  /*17b0*/  SHF.R.U32.HI R12, RZ, 0x1, R10 ;  /* 0x00000001ff0c7819 */ /* 0x000fe4000001160a */
[----:B------:R-:W-:-:S04]  /*17c0*/  SEL R3, RZ, 0x1, !P0 ;  /* 0x00000001ff037807 */ /* 0x000fc80004000000 */
[----:B------:R-:W-:-:S04]  /*17d0*/  LOP3.LUT R3, R3, 0x1, R12, 0xf8, !PT ;  /* 0x0000000103037812 */ /* 0x000fc800078ef80c */
[----:B------:R-:W-:-:S05]  /*17e0*/  LOP3.LUT R3, R3, R10, RZ, 0xc0, !PT ;  /* 0x0000000a03037212 */ /* 0x000fca00078ec0ff */
[----:B------:R-:W-:-:S05]  /*17f0*/  IMAD.IADD R3, R12, 0x1, R3 ;  /* 0x000000010c037824 */ /* 0x000fca00078e0203 */
[----:B------:R-:W-:Y:S01]  /*1800*/  LOP3.LUT R2, R3, R2, RZ, 0xfc, !PT ;  /* 0x0000000203027212 */ /* 0x000fe200078efcff */
[----:B------:R-:W-:Y:S06]  /*1810*/  BRA `(.L_x_24) ;  /* 0x0000000000107947 */ /* 0x000fec0003800000 */
.L_x_23:
[----:B------:R-:W-:-:S04]  /*1820*/  LOP3.LUT R2, R2, 0x80000000, RZ, 0xc0, !PT ;  /* 0x8000000002027812 */ /* 0x000fc800078ec0ff */
[----:B------:R-:W-:Y:S01]  /*1830*/  LOP3.LUT R2, R2, 0x7f800000, RZ, 0xfc, !PT ;  /* 0x7f80000002027812 */ /* 0x000fe200078efcff */
[----:B------:R-:W-:Y:S06]  /*1840*/  BRA `(.L_x_24) ;  /* 0x0000000000047947 */ /* 0x000fec0003800000 */
.L_x_22:
[----:B------:R-:W-:-:S07]  /*1850*/  IMAD R2, R10, 0x800000, R2 ;  /* 0x008000000a027824 */ /* 0x000fce00078e0202 */
.L_x_24:
[----:B------:R-:W-:Y:S05]  /*1860*/  BSYNC.RECONVERGENT B3 ;  /* 0x0000000000037941 */ /* 0x000fea0003800200 */
.L_x_21:
[----:B------:R-:W-:Y:S05]  /*1870*/  BRA `(.L_x_25) ;  /* 0x0000000000207947 */ /* 0x000fea0003800000 */
.L_x_20:
[----:B------:R-:W-:-:S04]  /*1880*/  LOP3.LUT R2, R3, 0x80000000, R2, 0x48, !PT ;  /* 0x8000000003027812 */ /* 0x000fc800078e4802 */
[----:B------:R-:W-:Y:S01]  /*1890*/  LOP3.LUT R2, R2, 0x7f800000, RZ, 0xfc, !PT ;  /* 0x7f80000002027812 */ /* 0x000fe200078efcff */
[----:B------:R-:W-:Y:S06]  /*18a0*/  BRA `(.L_x_25) ;  /* 0x0000000000147947 */ /* 0x000fec0003800000 */
.L_x_19:
[----:B------:R-:W-:Y:S01]  /*18b0*/  LOP3.LUT R2, R3, 0x80000000, R2, 0x48, !PT ;  /* 0x8000000003027812 */ /* 0x000fe200078e4802 */
[----:B------:R-:W-:Y:S06]  /*18c0*/  BRA `(.L_x_25) ;  /* 0x00000000000c7947 */ /* 0x000fec0003800000 */
.L_x_18:
[----:B------:R-:W0:Y:S01]  /*18d0*/  MUFU.RSQ R2, -QNAN ;  /* 0xffc0000000027908 */ /* 0x000e220000001400 */
[----:B------:R-:W-:Y:S05]  /*18e0*/  BRA `(.L_x_25) ;  /* 0x0000000000047947 */ /* 0x000fea0003800000 */
.L_x_17:
[----:B------:R-:W-:-:S07]  /*18f0*/  FADD.FTZ R2, R2, R3 ;  /* 0x0000000302027221 */ /* 0x000fce0000010000 */
.L_x_25:
[----:B------:R-:W-:Y:S05]  /*1900*/  BSYNC.RECONVERGENT B2 ;  /* 0x0000000000027941 */ /* 0x000fea0003800200 */
.L_x_15:
[----:B------:R-:W-:Y:S01]  /*1910*/  IMAD.MOV.U32 R9, RZ, RZ, 0x0 ;  /* 0x00000000ff097424 */ /* 0x000fe200078e00ff */
[----:B0-----:R-:W-:-:S03]  /*1920*/  MOV R3, R2 ;  /* 0x0000000200037202 */ /* 0x001fc60000000f00 */
[----:B------:R-:W-:Y:S05]  /*1930*/  RET.REL.NODEC R8 `(_Z7computefffffffffffff) ;  /* 0xffffffe408b07950 */ /* 0x000fea0003c3ffff */
.L_x_26:
[----:B------:R-:W-:-:S00]  /*1940*/  BRA `(.L_x_26) ;  /* 0xfffffffc00fc7947 */ /* 0x000fc0000383ffff */
[----:B------:R-:W-:-:S00]  /*1950*/  NOP ;  /* 0x0000000000007918 */ /* 0x000fc00000000000 */
        /* <DEDUP_REMOVED lines=10> */
.L_x_27:


//--------------------- .nv.global.init           --------------------------
	.section	.nv.global.init,"aw",@progbits
	.align	4
.nv.global.init:
	.type		__cudart_i2opi_f,@object
	.size		__cudart_i2opi_f,($str - __cudart_i2opi_f)
__cudart_i2opi_f:
        /*0000*/ 	.byte	0x41, 0x90, 0x43, 0x3c, 0x99, 0x95, 0x62, 0xdb, 0xc0, 0xdd, 0x34, 0xf5, 0xd1, 0x57, 0x27, 0xfc
        /*0010*/ 	.byte	0x29, 0x15, 0x44, 0x4e, 0x6e, 0x83, 0xf9, 0xa2
	.type		$str,@object
	.size		$str,(.L_0 - $str)
$str:
        /*0018*/ 	.byte	0x25, 0x2e, 0x31, 0x37, 0x67, 0x0a, 0x00
.L_0:


//--------------------- .nv.shared.reserved.0     --------------------------
	.section	.nv.shared.reserved.0,"aw",@nobits
	.weak		__nv_reservedSMEM_offset_0_alias
	.size		__nv_reservedSMEM_offset_0_alias, 0, 64
	.other		__nv_reservedSMEM_offset_0_alias,@"STO_CUDA_RESERVED_SHARED STV_DEFAULT"
__nv_reservedSMEM_offset_0_alias:
	.zero		0
	.zero		64


//--------------------- .nv.constant0._Z7computefffffffffffff --------------------------
	.section	.nv.constant0._Z7computefffffffffffff,"a",@progbits
	.sectionflags	@""
	.align	4
.nv.constant0._Z7computefffffffffffff:
	.zero		948


//--------------------- SYMBOLS --------------------------

	.type		.nv.reservedSmem.offset0,@object
	.size		.nv.reservedSmem.offset0,0x4
	.type		vprintf,@function
